// auto-generated by cutlass_sweep.gemm — config: {"arch": "sm_100", "cluster_m": 1, "cluster_n": 1, "dtype": "int8", "dtype_b": "int8", "layout": "nt", "stages": 0, "tile_k": 64, "tile_m": 128, "tile_n": 192}
#include "cutlass/cutlass.h"
#include "cutlass/gemm/collective/collective_builder.hpp"
#include "cutlass/gemm/device/gemm_universal_adapter.h"
#include "cutlass/gemm/kernel/gemm_universal.hpp"
#include "cutlass/epilogue/collective/collective_builder.hpp"

using ElemA = int8_t;
using ElemB = int8_t;
using ElemCD = int8_t;
using Acc  = int32_t;
using TileShape    = cute::Shape<cute::_128, cute::_192, cute::_64>;
using ClusterShape = cute::Shape<cute::_1, cute::_1, cute::_1>;

using CollectiveEpilogue = typename cutlass::epilogue::collective::CollectiveBuilder<
    cutlass::arch::Sm100, cutlass::arch::OpClassTensorOp,
    TileShape, ClusterShape,
    cutlass::epilogue::collective::EpilogueTileAuto,
    Acc, Acc,
    ElemCD, cutlass::layout::RowMajor, 128 / cutlass::sizeof_bits<ElemCD>::value,
    ElemCD, cutlass::layout::RowMajor, 128 / cutlass::sizeof_bits<ElemCD>::value,
    cutlass::epilogue::collective::EpilogueScheduleAuto
  >::CollectiveOp;

using CollectiveMainloop = typename cutlass::gemm::collective::CollectiveBuilder<
    cutlass::arch::Sm100, cutlass::arch::OpClassTensorOp,
    ElemA, cutlass::layout::RowMajor, 128 / cutlass::sizeof_bits<ElemA>::value,
    ElemB, cutlass::layout::ColumnMajor, 128 / cutlass::sizeof_bits<ElemB>::value,
    Acc,
    TileShape, ClusterShape,
    cutlass::gemm::collective::StageCountAutoCarveout<static_cast<int>(sizeof(typename CollectiveEpilogue::SharedStorage))>,
    cutlass::gemm::collective::KernelScheduleAuto
  >::CollectiveOp;

using GemmKernel = cutlass::gemm::kernel::GemmUniversal<
    cute::Shape<int,int,int,int>,
    CollectiveMainloop,
    CollectiveEpilogue
>;
using Gemm = cutlass::gemm::device::GemmUniversalAdapter<GemmKernel>;

// Force the device kernel symbol into the cubin without needing a host main.
auto* _anchor = &cutlass::device_kernel<GemmKernel>;


// ===== COMPILED SASS (sm_100a) =====

	.target	sm_100a

	.elftype	@"ET_EXEC"


//--------------------- .note.nv.tkinfo           --------------------------
	.section	.note.nv.tkinfo,"",@"SHT_NOTE"
	.sectionflags	@"SHF_NOTE_NV_TKINFO"
	.tkinfo
        /*0018*/ 	.word	0x00000002
        /*0030*/ 	.string	""
        /*0030*/ 	.string	"ptxas"
        /*0030*/ 	.string	"Cuda compilation tools, release 13.0, V13.0.88"
        /*0030*/ 	.string	"Build cuda_13.0.r13.0/compiler.36424714_0"
        /*0030*/ 	.string	"-arch sm_100a -m 64 "



//--------------------- .note.nv.cuinfo           --------------------------
	.section	.note.nv.cuinfo,"",@"SHT_NOTE"
	.sectionflags	@"SHF_NOTE_NV_CUINFO"
        /*0018*/ 	.short	0x0002
        /*001a*/ 	.short	0x0064
        /*001c*/ 	.short	0x0082
	.zero		2


//--------------------- .nv.info                  --------------------------
	.section	.nv.info,"",@"SHT_CUDA_INFO"
	.align	4


	//----- nvinfo : EIATTR_REGCOUNT
	.align		4
        /*0000*/ 	.byte	0x04, 0x2f
        /*0002*/ 	.short	(.L_20 - .L_19)
	.align		4
.L_19:
        /*0004*/ 	.word	index@(_ZN7cutlass13device_kernelINS_4gemm6kernel13GemmUniversalIN4cute5tupleIJiiiiEEENS1_10collective13CollectiveMmaINS1_35MainloopSm100TmaUmmaWarpSpecializedILi9ELi2ELi2ENS5_IJNS4_1CILi1EEESB_SB_EEEEENS5_IJNSA_ILi128EEENSA_ILi192EEENSA_ILi64EEEEEEaNS5_IJlSB_lEEEaSI_NS4_8TiledMMAINS4_8MMA_AtomIJNS4_15SM100_MMA_S8_SSIaaiLi128ELi192ELNS4_4UMMA5MajorE0ELSN_0ELNSM_8SaturateE0EEEEEENS4_6LayoutISC_NS5_IJNSA_ILi0EEESS_SS_EEEEENS5_IJNS4_10UnderscoreESV_SV_EEEEENS4_13SM90_TMA_LOADENS4_14ComposedLayoutINS4_7SwizzleILi2ELi4ELi3EEENS4_18smem_ptr_flag_bitsILi8EEENSR_INS5_IJNSA_ILi8EEESG_EEENS5_IJSG_SB_EEEEEEEvNS4_8identityESY_S18_vS19_EENS_8epilogue10collective18CollectiveEpilogueINS1B_23Sm100TmaWarpSpecializedILi3ELi2ELi64ELb0ELb0EEEJSH_NS5_IJNSR_ISE_SB_EENSR_ISG_SB_EEEEEaSI_aSI_NS1B_6fusion15FusionCallbacksIS1F_NS1J_17LinearCombinationIaiaiLNS_15FloatRoundStyleE2EEESH_S1I_JEEENS4_5SM1004TMEM4LOAD26SM100_TMEM_LOAD_32dp32b64xESY_S18_NS4_39AutoVectorizingCopyWithAssumedAlignmentILi128EEENS4_14SM90_TMA_STOREES18_S1U_S1U_EEEvvEEEEvNT_6ParamsE)
        /*0008*/ 	.word	0x000000af


	//----- nvinfo : EIATTR_FRAME_SIZE
	.align		4
.L_20:
        /*000c*/ 	.byte	0x04, 0x11
        /*000e*/ 	.short	(.L_22 - .L_21)
	.align		4
.L_21:
        /*0010*/ 	.word	index@($__internal_2_$__cuda_sm10x_tcgen05_guardrail_trap_unallocated_columns_being_dealloced)
        /*0014*/ 	.word	0x00000000


	//----- nvinfo : EIATTR_FRAME_SIZE
	.align		4
.L_22:
        /*0018*/ 	.byte	0x04, 0x11
        /*001a*/ 	.short	(.L_24 - .L_23)
	.align		4
.L_23:
        /*001c*/ 	.word	index@($__internal_1_$__cuda_sm10x_tcgen05_guardrail_trap_phase_invalid_during_alloc)
        /*0020*/ 	.word	0x00000000


	//----- nvinfo : EIATTR_FRAME_SIZE
	.align		4
.L_24:
        /*0024*/ 	.byte	0x04, 0x11
        /*0026*/ 	.short	(.L_26 - .L_25)
	.align		4
.L_25:
        /*0028*/ 	.word	index@($__internal_0_$__cuda_sm10x_tcgen05_guardrail_trap_col_being_dealloced_not_returned_by_alloc)
        /*002c*/ 	.word	0x00000000


	//----- nvinfo : EIATTR_FRAME_SIZE
	.align		4
.L_26:
        /*0030*/ 	.byte	0x04, 0x11
        /*0032*/ 	.short	(.L_28 - .L_27)
	.align		4
.L_27:
        /*0034*/ 	.word	index@(_ZN7cutlass13device_kernelINS_4gemm6kernel13GemmUniversalIN4cute5tupleIJiiiiEEENS1_10collective13CollectiveMmaINS1_35MainloopSm100TmaUmmaWarpSpecializedILi9ELi2ELi2ENS5_IJNS4_1CILi1EEESB_SB_EEEEENS5_IJNSA_ILi128EEENSA_ILi192EEENSA_ILi64EEEEEEaNS5_IJlSB_lEEEaSI_NS4_8TiledMMAINS4_8MMA_AtomIJNS4_15SM100_MMA_S8_SSIaaiLi128ELi192ELNS4_4UMMA5MajorE0ELSN_0ELNSM_8SaturateE0EEEEEENS4_6LayoutISC_NS5_IJNSA_ILi0EEESS_SS_EEEEENS5_IJNS4_10UnderscoreESV_SV_EEEEENS4_13SM90_TMA_LOADENS4_14ComposedLayoutINS4_7SwizzleILi2ELi4ELi3EEENS4_18smem_ptr_flag_bitsILi8EEENSR_INS5_IJNSA_ILi8EEESG_EEENS5_IJSG_SB_EEEEEEEvNS4_8identityESY_S18_vS19_EENS_8epilogue10collective18CollectiveEpilogueINS1B_23Sm100TmaWarpSpecializedILi3ELi2ELi64ELb0ELb0EEEJSH_NS5_IJNSR_ISE_SB_EENSR_ISG_SB_EEEEEaSI_aSI_NS1B_6fusion15FusionCallbacksIS1F_NS1J_17LinearCombinationIaiaiLNS_15FloatRoundStyleE2EEESH_S1I_JEEENS4_5SM1004TMEM4LOAD26SM100_TMEM_LOAD_32dp32b64xESY_S18_NS4_39AutoVectorizingCopyWithAssumedAlignmentILi128EEENS4_14SM90_TMA_STOREES18_S1U_S1U_EEEvvEEEEvNT_6ParamsE)
        /*0038*/ 	.word	0x00000000


	//----- nvinfo : EIATTR_MIN_STACK_SIZE
	.align		4
.L_28:
        /*003c*/ 	.byte	0x04, 0x12
        /*003e*/ 	.short	(.L_30 - .L_29)
	.align		4
.L_29:
        /*0040*/ 	.word	index@(_ZN7cutlass13device_kernelINS_4gemm6kernel13GemmUniversalIN4cute5tupleIJiiiiEEENS1_10collective13CollectiveMmaINS1_35MainloopSm100TmaUmmaWarpSpecializedILi9ELi2ELi2ENS5_IJNS4_1CILi1EEESB_SB_EEEEENS5_IJNSA_ILi128EEENSA_ILi192EEENSA_ILi64EEEEEEaNS5_IJlSB_lEEEaSI_NS4_8TiledMMAINS4_8MMA_AtomIJNS4_15SM100_MMA_S8_SSIaaiLi128ELi192ELNS4_4UMMA5MajorE0ELSN_0ELNSM_8SaturateE0EEEEEENS4_6LayoutISC_NS5_IJNSA_ILi0EEESS_SS_EEEEENS5_IJNS4_10UnderscoreESV_SV_EEEEENS4_13SM90_TMA_LOADENS4_14ComposedLayoutINS4_7SwizzleILi2ELi4ELi3EEENS4_18smem_ptr_flag_bitsILi8EEENSR_INS5_IJNSA_ILi8EEESG_EEENS5_IJSG_SB_EEEEEEEvNS4_8identityESY_S18_vS19_EENS_8epilogue10collective18CollectiveEpilogueINS1B_23Sm100TmaWarpSpecializedILi3ELi2ELi64ELb0ELb0EEEJSH_NS5_IJNSR_ISE_SB_EENSR_ISG_SB_EEEEEaSI_aSI_NS1B_6fusion15FusionCallbacksIS1F_NS1J_17LinearCombinationIaiaiLNS_15FloatRoundStyleE2EEESH_S1I_JEEENS4_5SM1004TMEM4LOAD26SM100_TMEM_LOAD_32dp32b64xESY_S18_NS4_39AutoVectorizingCopyWithAssumedAlignmentILi128EEENS4_14SM90_TMA_STOREES18_S1U_S1U_EEEvvEEEEvNT_6ParamsE)
        /*0044*/ 	.word	0x00000000
.L_30:


//--------------------- .nv.compat                --------------------------
	.section	.nv.compat,"",@"SHT_CUDA_COMPAT_INFO"
	.align	4
        /*0000*/ 	.byte	0x02, 0x09, 0x01, 0x00, 0x02, 0x02, 0x03, 0x00, 0x02, 0x05, 0x06, 0x00, 0x03, 0x07, 0x01, 0x01
        /*0010*/ 	.byte	0x02, 0x03, 0x01, 0x00, 0x02, 0x06, 0x01, 0x00, 0x04, 0x0b, 0x08, 0x00, 0x01, 0x00, 0x00, 0x00
        /*0020*/ 	.byte	0x00, 0x00, 0x00, 0x00


//--------------------- .nv.info._ZN7cutlass13device_kernelINS_4gemm6kernel13GemmUniversalIN4cute5tupleIJiiiiEEENS1_10collective13CollectiveMmaINS1_35MainloopSm100TmaUmmaWarpSpecializedILi9ELi2ELi2ENS5_IJNS4_1CILi1EEESB_SB_EEEEENS5_IJNSA_ILi128EEENSA_ILi192EEENSA_ILi64EEEEEEaNS5_IJlSB_lEEEaSI_NS4_8TiledMMAINS4_8MMA_AtomIJNS4_15SM100_MMA_S8_SSIaaiLi128ELi192ELNS4_4UMMA5MajorE0ELSN_0ELNSM_8SaturateE0EEEEEENS4_6LayoutISC_NS5_IJNSA_ILi0EEESS_SS_EEEEENS5_IJNS4_10UnderscoreESV_SV_EEEEENS4_13SM90_TMA_LOADENS4_14ComposedLayoutINS4_7SwizzleILi2ELi4ELi3EEENS4_18smem_ptr_flag_bitsILi8EEENSR_INS5_IJNSA_ILi8EEESG_EEENS5_IJSG_SB_EEEEEEEvNS4_8identityESY_S18_vS19_EENS_8epilogue10collective18CollectiveEpilogueINS1B_23Sm100TmaWarpSpecializedILi3ELi2ELi64ELb0ELb0EEEJSH_NS5_IJNSR_ISE_SB_EENSR_ISG_SB_EEEEEaSI_aSI_NS1B_6fusion15FusionCallbacksIS1F_NS1J_17LinearCombinationIaiaiLNS_15FloatRoundStyleE2EEESH_S1I_JEEENS4_5SM1004TMEM4LOAD26SM100_TMEM_LOAD_32dp32b64xESY_S18_NS4_39AutoVectorizingCopyWithAssumedAlignmentILi128EEENS4_14SM90_TMA_STOREES18_S1U_S1U_EEEvvEEEEvNT_6ParamsE --------------------------
	.section	.nv.info._ZN7cutlass13device_kernelINS_4gemm6kernel13GemmUniversalIN4cute5tupleIJiiiiEEENS1_10collective13CollectiveMmaINS1_35MainloopSm100TmaUmmaWarpSpecializedILi9ELi2ELi2ENS5_IJNS4_1CILi1EEESB_SB_EEEEENS5_IJNSA_ILi128EEENSA_ILi192EEENSA_ILi64EEEEEEaNS5_IJlSB_lEEEaSI_NS4_8TiledMMAINS4_8MMA_AtomIJNS4_15SM100_MMA_S8_SSIaaiLi128ELi192ELNS4_4UMMA5MajorE0ELSN_0ELNSM_8SaturateE0EEEEEENS4_6LayoutISC_NS5_IJNSA_ILi0EEESS_SS_EEEEENS5_IJNS4_10UnderscoreESV_SV_EEEEENS4_13SM90_TMA_LOADENS4_14ComposedLayoutINS4_7SwizzleILi2ELi4ELi3EEENS4_18smem_ptr_flag_bitsILi8EEENSR_INS5_IJNSA_ILi8EEESG_EEENS5_IJSG_SB_EEEEEEEvNS4_8identityESY_S18_vS19_EENS_8epilogue10collective18CollectiveEpilogueINS1B_23Sm100TmaWarpSpecializedILi3ELi2ELi64ELb0ELb0EEEJSH_NS5_IJNSR_ISE_SB_EENSR_ISG_SB_EEEEEaSI_aSI_NS1B_6fusion15FusionCallbacksIS1F_NS1J_17LinearCombinationIaiaiLNS_15FloatRoundStyleE2EEESH_S1I_JEEENS4_5SM1004TMEM4LOAD26SM100_TMEM_LOAD_32dp32b64xESY_S18_NS4_39AutoVectorizingCopyWithAssumedAlignmentILi128EEENS4_14SM90_TMA_STOREES18_S1U_S1U_EEEvvEEEEvNT_6ParamsE,"",@"SHT_CUDA_INFO"
	.sectionflags	@""
	.align	4


	//----- nvinfo : EIATTR_CUDA_API_VERSION
	.align		4
        /*0000*/ 	.byte	0x04, 0x37
        /*0002*/ 	.short	(.L_32 - .L_31)
.L_31:
        /*0004*/ 	.word	0x00000082


	//----- nvinfo : EIATTR_KPARAM_INFO
	.align		4
.L_32:
        /*0008*/ 	.byte	0x04, 0x17
        /*000a*/ 	.short	(.L_34 - .L_33)
.L_33:
        /*000c*/ 	.word	0x00000000
        /*0010*/ 	.short	0x0000
        /*0012*/ 	.short	0x0000
        /*0014*/ 	.byte	0x00, 0xf0, 0x01, 0x20


	//----- nvinfo : EIATTR_AT_ENTRY_FRAGMENTS
	.align		4
.L_34:
        /*0018*/ 	.byte	0x04, 0x4f
        /*001a*/ 	.short	(.L_36 - .L_35)


	//   ....[0]....
.L_35:
        /*001c*/ 	.word	0x00000006


	//----- nvinfo : EIATTR_RESERVED_SMEM_USED
	.align		4
.L_36:
        /*0020*/ 	.byte	0x01, 0x41
	.zero		2


	//----- nvinfo : EIATTR_SPARSE_MMA_MASK
	.align		4
        /*0024*/ 	.byte	0x03, 0x50
        /*0026*/ 	.short	0x0000


	//----- nvinfo : EIATTR_TCGEN05_1CTA_USED
	.align		4
        /*0028*/ 	.byte	0x01, 0x51
	.zero		2


	//----- nvinfo : EIATTR_MAXREG_COUNT
	.align		4
        /*002c*/ 	.byte	0x03, 0x1b
        /*002e*/ 	.short	0x00ff


	//----- nvinfo : EIATTR_NUM_BARRIERS
	.align		4
        /*0030*/ 	.byte	0x02, 0x4c
        /*0032*/ 	.byte	0x07
	.zero		1


	//----- nvinfo : EIATTR_EXTERNS
	.align		4
        /*0034*/ 	.byte	0x04, 0x0f
        /*0036*/ 	.short	(.L_38 - .L_37)


	//   ....[0]....
	.align		4
.L_37:
        /*0038*/ 	.word	index@(__assertfail)


	//----- nvinfo : EIATTR_MERCURY_ISA_VERSION
	.align		4
.L_38:
        /*003c*/ 	.byte	0x03, 0x5f
        /*003e*/ 	.short	0x0101


	//----- nvinfo : EIATTR_INT_WARP_WIDE_INSTR_OFFSETS
	.align		4
        /*0040*/ 	.byte	0x04, 0x31
        /*0042*/ 	.short	(.L_40 - .L_39)


	//   ....[0]....
.L_39:
        /*0044*/ 	.word	0x00001e50


	//   ....[1]....
        /*0048*/ 	.word	0x00003970


	//   ....[2]....
        /*004c*/ 	.word	0x00003990


	//   ....[3]....
        /*0050*/ 	.word	0x000039c0


	//   ....[4]....
        /*0054*/ 	.word	0x000042f0


	//   ....[5]....
        /*0058*/ 	.word	0x00004360


	//   ....[6]....
        /*005c*/ 	.word	0x00004460


	//   ....[7]....
        /*0060*/ 	.word	0x000044f0


	//   ....[8]....
        /*0064*/ 	.word	0x000046d0


	//   ....[9]....
        /*0068*/ 	.word	0x00004830


	//----- nvinfo : EIATTR_COOP_GROUP_MASK_REGIDS
	.align		4
.L_40:
        /*006c*/ 	.byte	0x04, 0x29
        /*006e*/ 	.short	(.L_42 - .L_41)


	//   ....[0]....
.L_41:
        /*0070*/ 	.word	0xffffffff


	//   ....[1]....
        /*0074*/ 	.word	0xffffffff


	//   ....[2]....
        /*0078*/ 	.word	0xffffffff


	//   ....[3]....
        /*007c*/ 	.word	0xffffffff


	//   ....[4]....
        /*0080*/ 	.word	0xffffffff


	//   ....[5]....
        /*0084*/ 	.word	0xffffffff


	//   ....[6]....
        /*0088*/ 	.word	0xffffffff


	//   ....[7]....
        /*008c*/ 	.word	0xffffffff


	//   ....[8]....
        /*0090*/ 	.word	0xffffffff


	//   ....[9]....
        /*0094*/ 	.word	0xffffffff


	//   ....[10]....
        /*0098*/ 	.word	0xffffffff


	//   ....[11]....
        /*009c*/ 	.word	0xffffffff


	//   ....[12]....
        /*00a0*/ 	.word	0xffffffff


	//----- nvinfo : EIATTR_COOP_GROUP_INSTR_OFFSETS
	.align		4
.L_42:
        /*00a4*/ 	.byte	0x04, 0x28
        /*00a6*/ 	.short	(.L_44 - .L_43)


	//   ....[0]....
.L_43:
        /*00a8*/ 	.word	0x00000090


	//   ....[1]....
        /*00ac*/ 	.word	0x000004d0


	//   ....[2]....
        /*00b0*/ 	.word	0x00000710


	//   ....[3]....
        /*00b4*/ 	.word	0x00000890


	//   ....[4]....
        /*00b8*/ 	.word	0x00000990


	//   ....[5]....
        /*00bc*/ 	.word	0x00000b00


	//   ....[6]....
        /*00c0*/ 	.word	0x00000c60


	//   ....[7]....
        /*00c4*/ 	.word	0x00001d30


	//   ....[8]....
        /*00c8*/ 	.word	0x00002de0


	//   ....[9]....
        /*00cc*/ 	.word	0x00002ff0


	//   ....[10]....
        /*00d0*/ 	.word	0x00003020


	//   ....[11]....
        /*00d4*/ 	.word	0x00003850


	//   ....[12]....
        /*00d8*/ 	.word	0x00003a80


	//----- nvinfo : EIATTR_VRC_CTA_INIT_COUNT
	.align		4
.L_44:
        /*00dc*/ 	.byte	0x02, 0x4a
        /*00de*/ 	.byte	0x80
	.zero		1


	//----- nvinfo : EIATTR_SYSCALL_OFFSETS
	.align		4
        /*00e0*/ 	.byte	0x04, 0x46
        /*00e2*/ 	.short	(.L_46 - .L_45)


	//   ....[0]....
.L_45:
        /*00e4*/ 	.word	0x00005280


	//   ....[1]....
        /*00e8*/ 	.word	0x000053a0


	//   ....[2]....
        /*00ec*/ 	.word	0x00005bf0


	//   ....[3]....
        /*00f0*/ 	.word	0x00007280


	//   ....[4]....
        /*00f4*/ 	.word	0x00008910


	//----- nvinfo : EIATTR_MBARRIER_INSTR_OFFSETS
	.align		4
.L_46:
        /*00f8*/ 	.byte	0x04, 0x39
        /*00fa*/ 	.short	(.L_48 - .L_47)


	//   ....[0]....
.L_47:
        /*00fc*/ 	.word	0x000005d0
        /*0100*/ 	.word	0x000000ff
        /*0104*/ 	.word	0x00000000
        /*0108*/ 	.short	0x0100
        /*010a*/ 	.byte	0x05
	.zero		1


	//   ....[1]....
        /*010c*/ 	.word	0x000005e0
        /*0110*/ 	.word	0x000000ff
        /*0114*/ 	.word	0x00000048
        /*0118*/ 	.short	0x0100
        /*011a*/ 	.byte	0x05
	.zero		1


	//   ....[2]....
        /*011c*/ 	.word	0x000005f0
        /*0120*/ 	.word	0x000000ff
        /*0124*/ 	.word	0x00000008
        /*0128*/ 	.short	0x0100
        /*012a*/ 	.byte	0x05
	.zero		1


	//   ....[3]....
        /*012c*/ 	.word	0x00000600
        /*0130*/ 	.word	0x000000ff
        /*0134*/ 	.word	0x00000050
        /*0138*/ 	.short	0x0100
        /*013a*/ 	.byte	0x05
	.zero		1


	//   ....[4]....
        /*013c*/ 	.word	0x00000610
        /*0140*/ 	.word	0x000000ff
        /*0144*/ 	.word	0x00000010
        /*0148*/ 	.short	0x0100
        /*014a*/ 	.byte	0x05
	.zero		1


	//   ....[5]....
        /*014c*/ 	.word	0x00000620
        /*0150*/ 	.word	0x000000ff
        /*0154*/ 	.word	0x00000058
        /*0158*/ 	.short	0x0100
        /*015a*/ 	.byte	0x05
	.zero		1


	//   ....[6]....
        /*015c*/ 	.word	0x00000630
        /*0160*/ 	.word	0x000000ff
        /*0164*/ 	.word	0x00000018
        /*0168*/ 	.short	0x0100
        /*016a*/ 	.byte	0x05
	.zero		1


	//   ....[7]....
        /*016c*/ 	.word	0x00000640
        /*0170*/ 	.word	0x000000ff
        /*0174*/ 	.word	0x00000060
        /*0178*/ 	.short	0x0100
        /*017a*/ 	.byte	0x05
	.zero		1


	//   ....[8]....
        /*017c*/ 	.word	0x00000650
        /*0180*/ 	.word	0x000000ff
        /*0184*/ 	.word	0x00000020
        /*0188*/ 	.short	0x0100
        /*018a*/ 	.byte	0x05
	.zero		1


	//   ....[9]....
        /*018c*/ 	.word	0x00000660
        /*0190*/ 	.word	0x000000ff
        /*0194*/ 	.word	0x00000068
        /*0198*/ 	.short	0x0100
        /*019a*/ 	.byte	0x05
	.zero		1


	//   ....[10]....
        /*019c*/ 	.word	0x00000670
        /*01a0*/ 	.word	0x000000ff
        /*01a4*/ 	.word	0x00000028
        /*01a8*/ 	.short	0x0100
        /*01aa*/ 	.byte	0x05
	.zero		1


	//   ....[11]....
        /*01ac*/ 	.word	0x00000680
        /*01b0*/ 	.word	0x000000ff
        /*01b4*/ 	.word	0x00000070
        /*01b8*/ 	.short	0x0100
        /*01ba*/ 	.byte	0x05
	.zero		1


	//   ....[12]....
        /*01bc*/ 	.word	0x00000690
        /*01c0*/ 	.word	0x000000ff
        /*01c4*/ 	.word	0x00000030
        /*01c8*/ 	.short	0x0100
        /*01ca*/ 	.byte	0x05
	.zero		1


	//   ....[13]....
        /*01cc*/ 	.word	0x000006a0
        /*01d0*/ 	.word	0x000000ff
        /*01d4*/ 	.word	0x00000078
        /*01d8*/ 	.short	0x0100
        /*01da*/ 	.byte	0x05
	.zero		1


	//   ....[14]....
        /*01dc*/ 	.word	0x000006b0
        /*01e0*/ 	.word	0x000000ff
        /*01e4*/ 	.word	0x00000038
        /*01e8*/ 	.short	0x0100
        /*01ea*/ 	.byte	0x05
	.zero		1


	//   ....[15]....
        /*01ec*/ 	.word	0x000006c0
        /*01f0*/ 	.word	0x000000ff
        /*01f4*/ 	.word	0x00000080
        /*01f8*/ 	.short	0x0100
        /*01fa*/ 	.byte	0x05
	.zero		1


	//   ....[16]....
        /*01fc*/ 	.word	0x000006d0
        /*0200*/ 	.word	0x000000ff
        /*0204*/ 	.word	0x00000040
        /*0208*/ 	.short	0x0100
        /*020a*/ 	.byte	0x05
	.zero		1


	//   ....[17]....
        /*020c*/ 	.word	0x000006e0
        /*0210*/ 	.word	0x000000ff
        /*0214*/ 	.word	0x00000088
        /*0218*/ 	.short	0x0100
        /*021a*/ 	.byte	0x05
	.zero		1


	//   ....[18]....
        /*021c*/ 	.word	0x00000820
        /*0220*/ 	.word	0x000000ff
        /*0224*/ 	.word	0x00000090
        /*0228*/ 	.short	0x0100
        /*022a*/ 	.byte	0x07
	.zero		1


	//   ....[19]....
        /*022c*/ 	.word	0x00000830
        /*0230*/ 	.word	0x000000ff
        /*0234*/ 	.word	0x000000a8
        /*0238*/ 	.short	0x0100
        /*023a*/ 	.byte	0x07
	.zero		1


	//   ....[20]....
        /*023c*/ 	.word	0x00000840
        /*0240*/ 	.word	0x000000ff
        /*0244*/ 	.word	0x00000098
        /*0248*/ 	.short	0x0100
        /*024a*/ 	.byte	0x07
	.zero		1


	//   ....[21]....
        /*024c*/ 	.word	0x00000850
        /*0250*/ 	.word	0x000000ff
        /*0254*/ 	.word	0x000000b0
        /*0258*/ 	.short	0x0100
        /*025a*/ 	.byte	0x07
	.zero		1


	//   ....[22]....
        /*025c*/ 	.word	0x00000860
        /*0260*/ 	.word	0x000000ff
        /*0264*/ 	.word	0x000000a0
        /*0268*/ 	.short	0x0100
        /*026a*/ 	.byte	0x07
	.zero		1


	//   ....[23]....
        /*026c*/ 	.word	0x00000870
        /*0270*/ 	.word	0x000000ff
        /*0274*/ 	.word	0x000000b8
        /*0278*/ 	.short	0x0100
        /*027a*/ 	.byte	0x07
	.zero		1


	//   ....[24]....
        /*027c*/ 	.word	0x00000960
        /*0280*/ 	.word	0x000000ff
        /*0284*/ 	.word	0x000000c0
        /*0288*/ 	.short	0x0100
        /*028a*/ 	.byte	0x05
	.zero		1


	//   ....[25]....
        /*028c*/ 	.word	0x00000970
        /*0290*/ 	.word	0x000000ff
        /*0294*/ 	.word	0x000000c8
        /*0298*/ 	.short	0x0100
        /*029a*/ 	.byte	0x05
	.zero		1


	//   ....[26]....
        /*029c*/ 	.word	0x00000ab0
        /*02a0*/ 	.word	0x000000ff
        /*02a4*/ 	.word	0x000000d0
        /*02a8*/ 	.short	0x0100
        /*02aa*/ 	.byte	0x05
	.zero		1


	//   ....[27]....
        /*02ac*/ 	.word	0x00000ac0
        /*02b0*/ 	.word	0x000000ff
        /*02b4*/ 	.word	0x000000e0
        /*02b8*/ 	.short	0x0100
        /*02ba*/ 	.byte	0x05
	.zero		1


	//   ....[28]....
        /*02bc*/ 	.word	0x00000ad0
        /*02c0*/ 	.word	0x000000ff
        /*02c4*/ 	.word	0x000000d8
        /*02c8*/ 	.short	0x0100
        /*02ca*/ 	.byte	0x05
	.zero		1


	//   ....[29]....
        /*02cc*/ 	.word	0x00000ae0
        /*02d0*/ 	.word	0x000000ff
        /*02d4*/ 	.word	0x000000e8
        /*02d8*/ 	.short	0x0100
        /*02da*/ 	.byte	0x05
	.zero		1


	//   ....[30]....
        /*02dc*/ 	.word	0x00000c10
        /*02e0*/ 	.word	0x000000ff
        /*02e4*/ 	.word	0x000000f0
        /*02e8*/ 	.short	0x0100
        /*02ea*/ 	.byte	0x07
	.zero		1


	//   ....[31]....
        /*02ec*/ 	.word	0x00000c20
        /*02f0*/ 	.word	0x000000ff
        /*02f4*/ 	.word	0x00000100
        /*02f8*/ 	.short	0x0100
        /*02fa*/ 	.byte	0x07
	.zero		1


	//   ....[32]....
        /*02fc*/ 	.word	0x00000c30
        /*0300*/ 	.word	0x000000ff
        /*0304*/ 	.word	0x000000f8
        /*0308*/ 	.short	0x0100
        /*030a*/ 	.byte	0x07
	.zero		1


	//   ....[33]....
        /*030c*/ 	.word	0x00000c40
        /*0310*/ 	.word	0x000000ff
        /*0314*/ 	.word	0x00000108
        /*0318*/ 	.short	0x0100
        /*031a*/ 	.byte	0x07
	.zero		1


	//   ....[34]....
        /*031c*/ 	.word	0x00000d30
        /*0320*/ 	.word	0x000000ff
        /*0324*/ 	.word	0x00000110
        /*0328*/ 	.short	0x0100
        /*032a*/ 	.byte	0x05
	.zero		1


	//   ....[35]....
        /*032c*/ 	.word	0x00000d40
        /*0330*/ 	.word	0x000000ff
        /*0334*/ 	.word	0x00000120
        /*0338*/ 	.short	0x0100
        /*033a*/ 	.byte	0x05
	.zero		1


	//   ....[36]....
        /*033c*/ 	.word	0x00000d50
        /*0340*/ 	.word	0x000000ff
        /*0344*/ 	.word	0x00000118
        /*0348*/ 	.short	0x0100
        /*034a*/ 	.byte	0x05
	.zero		1


	//   ....[37]....
        /*034c*/ 	.word	0x00000d60
        /*0350*/ 	.word	0x000000ff
        /*0354*/ 	.word	0x00000128
        /*0358*/ 	.short	0x0100
        /*035a*/ 	.byte	0x05
	.zero		1


	//   ....[38]....
        /*035c*/ 	.word	0x00001630
        /*0360*/ 	.word	0x00000003
        /*0364*/ 	.word	0x00000120
        /*0368*/ 	.short	0x010a
        /*036a*/ 	.byte	0xff
	.zero		1


	//   ....[39]....
        /*036c*/ 	.word	0x00001660
        /*0370*/ 	.word	0x00000003
        /*0374*/ 	.word	0x00000110
        /*0378*/ 	.short	0x0101
        /*037a*/ 	.byte	0xff
	.zero		1


	//   ....[40]....
        /*037c*/ 	.word	0x00001730
        /*0380*/ 	.word	0x000000ff
        /*0384*/ 	.word	0x00000048
        /*0388*/ 	.short	0x010a
        /*038a*/ 	.byte	0x05
	.zero		1


	//   ....[41]....
        /*038c*/ 	.word	0x000017d0
        /*0390*/ 	.word	0x000000ff
        /*0394*/ 	.word	0x00000048
        /*0398*/ 	.short	0x010a
        /*039a*/ 	.byte	0x21
	.zero		1


	//   ....[42]....
        /*039c*/ 	.word	0x00001920
        /*03a0*/ 	.word	0x000000ff
        /*03a4*/ 	.word	0x00000048
        /*03a8*/ 	.short	0x010a
        /*03aa*/ 	.byte	0x08
	.zero		1


	//   ....[43]....
        /*03ac*/ 	.word	0x00001a30
        /*03b0*/ 	.word	0x000000ff
        /*03b4*/ 	.word	0x000000c8
        /*03b8*/ 	.short	0x0101
        /*03ba*/ 	.byte	0x04
	.zero		1


	//   ....[44]....
        /*03bc*/ 	.word	0x00001a50
        /*03c0*/ 	.word	0x000000ff
        /*03c4*/ 	.word	0x00000048
        /*03c8*/ 	.short	0x010a
        /*03ca*/ 	.byte	0x05
	.zero		1


	//   ....[45]....
        /*03cc*/ 	.word	0x00001ad0
        /*03d0*/ 	.word	0x000000ff
        /*03d4*/ 	.word	0x00000048
        /*03d8*/ 	.short	0x010a
        /*03da*/ 	.byte	0x11
	.zero		1


	//   ....[46]....
        /*03dc*/ 	.word	0x00001c20
        /*03e0*/ 	.word	0x000000ff
        /*03e4*/ 	.word	0x00000048
        /*03e8*/ 	.short	0x010a
        /*03ea*/ 	.byte	0x08
	.zero		1


	//   ....[47]....
        /*03ec*/ 	.word	0x00001d60
        /*03f0*/ 	.word	0x00000002
        /*03f4*/ 	.word	0x000000d0
        /*03f8*/ 	.short	0x010a
        /*03fa*/ 	.byte	0xff
	.zero		1


	//   ....[48]....
        /*03fc*/ 	.word	0x00001e20
        /*0400*/ 	.word	0x00000002
        /*0404*/ 	.word	0x00000000
        /*0408*/ 	.short	0x0101
        /*040a*/ 	.byte	0xff
	.zero		1


	//   ....[49]....
        /*040c*/ 	.word	0x00002380
        /*0410*/ 	.word	0x000000ff
        /*0414*/ 	.word	0x00000000
        /*0418*/ 	.short	0x010a
        /*041a*/ 	.byte	0x05
	.zero		1


	//   ....[50]....
        /*041c*/ 	.word	0x00002410
        /*0420*/ 	.word	0x000000ff
        /*0424*/ 	.word	0x00000000
        /*0428*/ 	.short	0x010a
        /*042a*/ 	.byte	0x05
	.zero		1


	//   ....[51]....
        /*042c*/ 	.word	0x000024a0
        /*0430*/ 	.word	0x000000ff
        /*0434*/ 	.word	0x00000000
        /*0438*/ 	.short	0x010a
        /*043a*/ 	.byte	0x05
	.zero		1


	//   ....[52]....
        /*043c*/ 	.word	0x00002530
        /*0440*/ 	.word	0x000000ff
        /*0444*/ 	.word	0x00000000
        /*0448*/ 	.short	0x010a
        /*044a*/ 	.byte	0x05
	.zero		1


	//   ....[53]....
        /*044c*/ 	.word	0x000025c0
        /*0450*/ 	.word	0x000000ff
        /*0454*/ 	.word	0x00000000
        /*0458*/ 	.short	0x010a
        /*045a*/ 	.byte	0x05
	.zero		1


	//   ....[54]....
        /*045c*/ 	.word	0x00002650
        /*0460*/ 	.word	0x000000ff
        /*0464*/ 	.word	0x00000000
        /*0468*/ 	.short	0x010a
        /*046a*/ 	.byte	0x05
	.zero		1


	//   ....[55]....
        /*046c*/ 	.word	0x000026e0
        /*0470*/ 	.word	0x000000ff
        /*0474*/ 	.word	0x00000000
        /*0478*/ 	.short	0x010a
        /*047a*/ 	.byte	0x05
	.zero		1


	//   ....[56]....
        /*047c*/ 	.word	0x00002770
        /*0480*/ 	.word	0x000000ff
        /*0484*/ 	.word	0x00000000
        /*0488*/ 	.short	0x010a
        /*048a*/ 	.byte	0x05
	.zero		1


	//   ....[57]....
        /*048c*/ 	.word	0x00002810
        /*0490*/ 	.word	0x00000000
        /*0494*/ 	.word	0x00000000
        /*0498*/ 	.short	0x010a
        /*049a*/ 	.byte	0xff
	.zero		1


	//   ....[58]....
        /*049c*/ 	.word	0x00002930
        /*04a0*/ 	.word	0x00000000
        /*04a4*/ 	.word	0x00000110
        /*04a8*/ 	.short	0x010a
        /*04aa*/ 	.byte	0xff
	.zero		1


	//   ....[59]....
        /*04ac*/ 	.word	0x00002990
        /*04b0*/ 	.word	0x00000004
        /*04b4*/ 	.word	0x00000000
        /*04b8*/ 	.short	0x0101
        /*04ba*/ 	.byte	0xff
	.zero		1


	//   ....[60]....
        /*04bc*/ 	.word	0x000029b0
        /*04c0*/ 	.word	0x000000ff
        /*04c4*/ 	.word	0x000000e0
        /*04c8*/ 	.short	0x010a
        /*04ca*/ 	.byte	0x05
	.zero		1


	//   ....[61]....
        /*04cc*/ 	.word	0x00002ad0
        /*04d0*/ 	.word	0x00000000
        /*04d4*/ 	.word	0x000000d0
        /*04d8*/ 	.short	0x010a
        /*04da*/ 	.byte	0xff
	.zero		1


	//   ....[62]....
        /*04dc*/ 	.word	0x00002be0
        /*04e0*/ 	.word	0x00000000
        /*04e4*/ 	.word	0x00000000
        /*04e8*/ 	.short	0x0101
        /*04ea*/ 	.byte	0xff
	.zero		1


	//   ....[63]....
        /*04ec*/ 	.word	0x00002c70
        /*04f0*/ 	.word	0x000000ff
        /*04f4*/ 	.word	0x000000e0
        /*04f8*/ 	.short	0x0106
        /*04fa*/ 	.byte	0x05
	.zero		1


	//   ....[64]....
        /*04fc*/ 	.word	0x00002c90
        /*0500*/ 	.word	0x000000ff
        /*0504*/ 	.word	0x000000e0
        /*0508*/ 	.short	0x010a
        /*050a*/ 	.byte	0x05
	.zero		1


	//   ....[65]....
        /*050c*/ 	.word	0x00002d20
        /*0510*/ 	.word	0x000000ff
        /*0514*/ 	.word	0x000000e0
        /*0518*/ 	.short	0x0106
        /*051a*/ 	.byte	0x04
	.zero		1


	//   ....[66]....
        /*051c*/ 	.word	0x00002d60
        /*0520*/ 	.word	0x00000000
        /*0524*/ 	.word	0x000000e0
        /*0528*/ 	.short	0x010a
        /*052a*/ 	.byte	0xff
	.zero		1


	//   ....[67]....
        /*052c*/ 	.word	0x00003260
        /*0530*/ 	.word	0x00000000
        /*0534*/ 	.word	0x000000d0
        /*0538*/ 	.short	0x010a
        /*053a*/ 	.byte	0xff
	.zero		1


	//   ....[68]....
        /*053c*/ 	.word	0x00003370
        /*0540*/ 	.word	0x00000003
        /*0544*/ 	.word	0x00000000
        /*0548*/ 	.short	0x0101
        /*054a*/ 	.byte	0xff
	.zero		1


	//   ....[69]....
        /*054c*/ 	.word	0x00003380
        /*0550*/ 	.word	0x000000ff
        /*0554*/ 	.word	0x00000000
        /*0558*/ 	.short	0x010a
        /*055a*/ 	.byte	0x05
	.zero		1


	//   ....[70]....
        /*055c*/ 	.word	0x000033a0
        /*0560*/ 	.word	0x000000ff
        /*0564*/ 	.word	0x00000100
        /*0568*/ 	.short	0x010a
        /*056a*/ 	.byte	0x0e
	.zero		1


	//   ....[71]....
        /*056c*/ 	.word	0x00003470
        /*0570*/ 	.word	0x000000ff
        /*0574*/ 	.word	0x00000000
        /*0578*/ 	.short	0x010a
        /*057a*/ 	.byte	0x07
	.zero		1


	//   ....[72]....
        /*057c*/ 	.word	0x000035a0
        /*0580*/ 	.word	0x000000ff
        /*0584*/ 	.word	0x00000000
        /*0588*/ 	.short	0x010a
        /*058a*/ 	.byte	0x13
	.zero		1


	//   ....[73]....
        /*058c*/ 	.word	0x000037a0
        /*0590*/ 	.word	0x000000ff
        /*0594*/ 	.word	0x00000000
        /*0598*/ 	.short	0x010a
        /*059a*/ 	.byte	0x05
	.zero		1


	//   ....[74]....
        /*059c*/ 	.word	0x00003830
        /*05a0*/ 	.word	0x000000ff
        /*05a4*/ 	.word	0x00000000
        /*05a8*/ 	.short	0x010a
        /*05aa*/ 	.byte	0x06
	.zero		1


	//   ....[75]....
        /*05ac*/ 	.word	0x00003ca0
        /*05b0*/ 	.word	0x00000000
        /*05b4*/ 	.word	0x000000d0
        /*05b8*/ 	.short	0x010a
        /*05ba*/ 	.byte	0xff
	.zero		1


	//   ....[76]....
        /*05bc*/ 	.word	0x00003d60
        /*05c0*/ 	.word	0x00000000
        /*05c4*/ 	.word	0x00000000
        /*05c8*/ 	.short	0x0101
        /*05ca*/ 	.byte	0xff
	.zero		1


	//   ....[77]....
        /*05cc*/ 	.word	0x00004080
        /*05d0*/ 	.word	0x000000ff
        /*05d4*/ 	.word	0x000000c8
        /*05d8*/ 	.short	0x010a
        /*05da*/ 	.byte	0x07
	.zero		1


	//   ....[78]....
        /*05dc*/ 	.word	0x00004270
        /*05e0*/ 	.word	0x000000ff
        /*05e4*/ 	.word	0x000000a8
        /*05e8*/ 	.short	0x010a
        /*05ea*/ 	.byte	0x07
	.zero		1


	//   ....[79]....
        /*05ec*/ 	.word	0x00004400
        /*05f0*/ 	.word	0x000000ff
        /*05f4*/ 	.word	0x00000090
        /*05f8*/ 	.short	0x010b
        /*05fa*/ 	.byte	0x07
	.zero		1


	//   ....[80]....
        /*05fc*/ 	.word	0x00004410
        /*0600*/ 	.word	0x000000ff
        /*0604*/ 	.word	0x00000000
        /*0608*/ 	.short	0x0101
        /*060a*/ 	.byte	0x08
	.zero		1


	//   ....[81]....
        /*060c*/ 	.word	0x00004420
        /*0610*/ 	.word	0x000000ff
        /*0614*/ 	.word	0x000000b0
        /*0618*/ 	.short	0x010a
        /*061a*/ 	.byte	0x07
	.zero		1


	//   ....[82]....
        /*061c*/ 	.word	0x000045c0
        /*0620*/ 	.word	0x000000ff
        /*0624*/ 	.word	0x00000098
        /*0628*/ 	.short	0x010b
        /*062a*/ 	.byte	0x07
	.zero		1


	//   ....[83]....
        /*062c*/ 	.word	0x00004630
        /*0630*/ 	.word	0x000000ff
        /*0634*/ 	.word	0x00000000
        /*0638*/ 	.short	0x0101
        /*063a*/ 	.byte	0x08
	.zero		1


	//   ....[84]....
        /*063c*/ 	.word	0x00004660
        /*0640*/ 	.word	0x000000ff
        /*0644*/ 	.word	0x000000b8
        /*0648*/ 	.short	0x010a
        /*064a*/ 	.byte	0x07
	.zero		1


	//   ....[85]....
        /*064c*/ 	.word	0x00004870
        /*0650*/ 	.word	0x000000ff
        /*0654*/ 	.word	0x000000a0
        /*0658*/ 	.short	0x010b
        /*065a*/ 	.byte	0x07
	.zero		1


	//   ....[86]....
        /*065c*/ 	.word	0x00004890
        /*0660*/ 	.word	0x000000ff
        /*0664*/ 	.word	0x00000000
        /*0668*/ 	.short	0x0101
        /*066a*/ 	.byte	0x0d
	.zero		1


	//   ....[87]....
        /*066c*/ 	.word	0x000048c0
        /*0670*/ 	.word	0x000000ff
        /*0674*/ 	.word	0x000000a8
        /*0678*/ 	.short	0x010a
        /*067a*/ 	.byte	0x07
	.zero		1


	//   ....[88]....
        /*067c*/ 	.word	0x000048e0
        /*0680*/ 	.word	0x000000ff
        /*0684*/ 	.word	0x000000b0
        /*0688*/ 	.short	0x010a
        /*068a*/ 	.byte	0x07
	.zero		1


	//   ....[89]....
        /*068c*/ 	.word	0x00004920
        /*0690*/ 	.word	0x00000000
        /*0694*/ 	.word	0x000000b8
        /*0698*/ 	.short	0x010a
        /*069a*/ 	.byte	0xff
	.zero		1


	//   ....[90]....
        /*069c*/ 	.word	0x00004c50
        /*06a0*/ 	.word	0x00000000
        /*06a4*/ 	.word	0x000000d0
        /*06a8*/ 	.short	0x010a
        /*06aa*/ 	.byte	0xff
	.zero		1


	//   ....[91]....
        /*06ac*/ 	.word	0x00004d60
        /*06b0*/ 	.word	0x00000000
        /*06b4*/ 	.word	0x00000000
        /*06b8*/ 	.short	0x0101
        /*06ba*/ 	.byte	0xff
	.zero		1


	//   ....[92]....
        /*06bc*/ 	.word	0x00005790
        /*06c0*/ 	.word	0x00000003
        /*06c4*/ 	.word	0x00000090
        /*06c8*/ 	.short	0x010a
        /*06ca*/ 	.byte	0xff
	.zero		1


	//   ....[93]....
        /*06cc*/ 	.word	0x000057d0
        /*06d0*/ 	.word	0x00000070
        /*06d4*/ 	.word	0x000000f0
        /*06d8*/ 	.short	0x010a
        /*06da*/ 	.byte	0xff
	.zero		1


	//   ....[94]....
        /*06dc*/ 	.word	0x00005910
        /*06e0*/ 	.word	0x00000003
        /*06e4*/ 	.word	0x00000090
        /*06e8*/ 	.short	0x010a
        /*06ea*/ 	.byte	0xff
	.zero		1


	//   ....[95]....
        /*06ec*/ 	.word	0x00005a70
        /*06f0*/ 	.word	0x00000000
        /*06f4*/ 	.word	0x00000000
        /*06f8*/ 	.short	0x0101
        /*06fa*/ 	.byte	0xff
	.zero		1


	//   ....[96]....
        /*06fc*/ 	.word	0x00005ad0
        /*0700*/ 	.word	0x00000070
        /*0704*/ 	.word	0x000000f0
        /*0708*/ 	.short	0x010a
        /*070a*/ 	.byte	0xff
	.zero		1


	//   ....[97]....
        /*070c*/ 	.word	0x00006ee0
        /*0710*/ 	.word	0x00000006
        /*0714*/ 	.word	0x00000090
        /*0718*/ 	.short	0x010a
        /*071a*/ 	.byte	0xff
	.zero		1


	//   ....[98]....
        /*071c*/ 	.word	0x00006fc0
        /*0720*/ 	.word	0x00000006
        /*0724*/ 	.word	0x00000090
        /*0728*/ 	.short	0x010a
        /*072a*/ 	.byte	0xff
	.zero		1


	//   ....[99]....
        /*072c*/ 	.word	0x00007100
        /*0730*/ 	.word	0x00000005
        /*0734*/ 	.word	0x00000000
        /*0738*/ 	.short	0x0101
        /*073a*/ 	.byte	0xff
	.zero		1


	//   ....[100]....
        /*073c*/ 	.word	0x00008570
        /*0740*/ 	.word	0x00000003
        /*0744*/ 	.word	0x00000090
        /*0748*/ 	.short	0x010a
        /*074a*/ 	.byte	0xff
	.zero		1


	//   ....[101]....
        /*074c*/ 	.word	0x00008650
        /*0750*/ 	.word	0x00000003
        /*0754*/ 	.word	0x00000090
        /*0758*/ 	.short	0x010a
        /*075a*/ 	.byte	0xff
	.zero		1


	//   ....[102]....
        /*075c*/ 	.word	0x00008790
        /*0760*/ 	.word	0x00000003
        /*0764*/ 	.word	0x00000000
        /*0768*/ 	.short	0x0101
        /*076a*/ 	.byte	0xff
	.zero		1


	//   ....[103]....
        /*076c*/ 	.word	0x00008ba0
        /*0770*/ 	.word	0x000000ff
        /*0774*/ 	.word	0x00000000
        /*0778*/ 	.short	0x0101
        /*077a*/ 	.byte	0x05
	.zero		1


	//   ....[104]....
        /*077c*/ 	.word	0x00009dd0
        /*0780*/ 	.word	0x00000003
        /*0784*/ 	.word	0x00000120
        /*0788*/ 	.short	0x010a
        /*078a*/ 	.byte	0xff
	.zero		1


	//   ....[105]....
        /*078c*/ 	.word	0x00009e30
        /*0790*/ 	.word	0x00000002
        /*0794*/ 	.word	0x00000048
        /*0798*/ 	.short	0x010a
        /*079a*/ 	.byte	0xff
	.zero		1


	//   ....[106]....
        /*079c*/ 	.word	0x00009e90
        /*07a0*/ 	.word	0x00000002
        /*07a4*/ 	.word	0x00000048
        /*07a8*/ 	.short	0x010a
        /*07aa*/ 	.byte	0xff
	.zero		1


	//   ....[107]....
        /*07ac*/ 	.word	0x00009ee0
        /*07b0*/ 	.word	0x00000002
        /*07b4*/ 	.word	0x000000d0
        /*07b8*/ 	.short	0x010a
        /*07ba*/ 	.byte	0xff
	.zero		1


	//   ....[108]....
        /*07bc*/ 	.word	0x00009f40
        /*07c0*/ 	.word	0x00000000
        /*07c4*/ 	.word	0x00000000
        /*07c8*/ 	.short	0x010a
        /*07ca*/ 	.byte	0xff
	.zero		1


	//   ....[109]....
        /*07cc*/ 	.word	0x00009fa0
        /*07d0*/ 	.word	0x00000000
        /*07d4*/ 	.word	0x00000000
        /*07d8*/ 	.short	0x010a
        /*07da*/ 	.byte	0xff
	.zero		1


	//   ....[110]....
        /*07dc*/ 	.word	0x0000a000
        /*07e0*/ 	.word	0x00000000
        /*07e4*/ 	.word	0x00000000
        /*07e8*/ 	.short	0x010a
        /*07ea*/ 	.byte	0xff
	.zero		1


	//   ....[111]....
        /*07ec*/ 	.word	0x0000a060
        /*07f0*/ 	.word	0x00000000
        /*07f4*/ 	.word	0x00000000
        /*07f8*/ 	.short	0x010a
        /*07fa*/ 	.byte	0xff
	.zero		1


	//   ....[112]....
        /*07fc*/ 	.word	0x0000a0c0
        /*0800*/ 	.word	0x00000000
        /*0804*/ 	.word	0x00000000
        /*0808*/ 	.short	0x010a
        /*080a*/ 	.byte	0xff
	.zero		1


	//   ....[113]....
        /*080c*/ 	.word	0x0000a120
        /*0810*/ 	.word	0x00000000
        /*0814*/ 	.word	0x00000000
        /*0818*/ 	.short	0x010a
        /*081a*/ 	.byte	0xff
	.zero		1


	//   ....[114]....
        /*081c*/ 	.word	0x0000a180
        /*0820*/ 	.word	0x00000000
        /*0824*/ 	.word	0x00000000
        /*0828*/ 	.short	0x010a
        /*082a*/ 	.byte	0xff
	.zero		1


	//   ....[115]....
        /*082c*/ 	.word	0x0000a1e0
        /*0830*/ 	.word	0x00000000
        /*0834*/ 	.word	0x00000000
        /*0838*/ 	.short	0x010a
        /*083a*/ 	.byte	0xff
	.zero		1


	//   ....[116]....
        /*083c*/ 	.word	0x0000a230
        /*0840*/ 	.word	0x00000000
        /*0844*/ 	.word	0x00000110
        /*0848*/ 	.short	0x010a
        /*084a*/ 	.byte	0xff
	.zero		1


	//   ....[117]....
        /*084c*/ 	.word	0x0000a290
        /*0850*/ 	.word	0x00000000
        /*0854*/ 	.word	0x000000e0
        /*0858*/ 	.short	0x010a
        /*085a*/ 	.byte	0xff
	.zero		1


	//   ....[118]....
        /*085c*/ 	.word	0x0000a2e0
        /*0860*/ 	.word	0x00000000
        /*0864*/ 	.word	0x000000d0
        /*0868*/ 	.short	0x010a
        /*086a*/ 	.byte	0xff
	.zero		1


	//   ....[119]....
        /*086c*/ 	.word	0x0000a340
        /*0870*/ 	.word	0x00000000
        /*0874*/ 	.word	0x000000e0
        /*0878*/ 	.short	0x010a
        /*087a*/ 	.byte	0xff
	.zero		1


	//   ....[120]....
        /*087c*/ 	.word	0x0000a390
        /*0880*/ 	.word	0x00000000
        /*0884*/ 	.word	0x000000d0
        /*0888*/ 	.short	0x010a
        /*088a*/ 	.byte	0xff
	.zero		1


	//   ....[121]....
        /*088c*/ 	.word	0x0000a3f0
        /*0890*/ 	.word	0x00000003
        /*0894*/ 	.word	0x00000100
        /*0898*/ 	.short	0x010a
        /*089a*/ 	.byte	0xff
	.zero		1


	//   ....[122]....
        /*089c*/ 	.word	0x0000a450
        /*08a0*/ 	.word	0x00000000
        /*08a4*/ 	.word	0x00000000
        /*08a8*/ 	.short	0x010a
        /*08aa*/ 	.byte	0xff
	.zero		1


	//   ....[123]....
        /*08ac*/ 	.word	0x0000a4b0
        /*08b0*/ 	.word	0x00000000
        /*08b4*/ 	.word	0x00000000
        /*08b8*/ 	.short	0x010a
        /*08ba*/ 	.byte	0xff
	.zero		1


	//   ....[124]....
        /*08bc*/ 	.word	0x0000a510
        /*08c0*/ 	.word	0x00000000
        /*08c4*/ 	.word	0x00000000
        /*08c8*/ 	.short	0x010a
        /*08ca*/ 	.byte	0xff
	.zero		1


	//   ....[125]....
        /*08cc*/ 	.word	0x0000a560
        /*08d0*/ 	.word	0x00000000
        /*08d4*/ 	.word	0x000000d0
        /*08d8*/ 	.short	0x010a
        /*08da*/ 	.byte	0xff
	.zero		1


	//   ....[126]....
        /*08dc*/ 	.word	0x0000a5c0
        /*08e0*/ 	.word	0x00000000
        /*08e4*/ 	.word	0x000000c8
        /*08e8*/ 	.short	0x010a
        /*08ea*/ 	.byte	0xff
	.zero		1


	//   ....[127]....
        /*08ec*/ 	.word	0x0000a620
        /*08f0*/ 	.word	0x00000003
        /*08f4*/ 	.word	0x000000a8
        /*08f8*/ 	.short	0x010a
        /*08fa*/ 	.byte	0xff
	.zero		1


	//   ....[128]....
        /*08fc*/ 	.word	0x0000a680
        /*0900*/ 	.word	0x00000003
        /*0904*/ 	.word	0x000000b0
        /*0908*/ 	.short	0x010a
        /*090a*/ 	.byte	0xff
	.zero		1


	//   ....[129]....
        /*090c*/ 	.word	0x0000a6e0
        /*0910*/ 	.word	0x00000003
        /*0914*/ 	.word	0x000000b8
        /*0918*/ 	.short	0x010a
        /*091a*/ 	.byte	0xff
	.zero		1


	//   ....[130]....
        /*091c*/ 	.word	0x0000a740
        /*0920*/ 	.word	0x00000000
        /*0924*/ 	.word	0x000000a8
        /*0928*/ 	.short	0x010a
        /*092a*/ 	.byte	0xff
	.zero		1


	//   ....[131]....
        /*092c*/ 	.word	0x0000a7a0
        /*0930*/ 	.word	0x00000000
        /*0934*/ 	.word	0x000000b0
        /*0938*/ 	.short	0x010a
        /*093a*/ 	.byte	0xff
	.zero		1


	//   ....[132]....
        /*093c*/ 	.word	0x0000a7f0
        /*0940*/ 	.word	0x00000000
        /*0944*/ 	.word	0x000000d0
        /*0948*/ 	.short	0x010a
        /*094a*/ 	.byte	0xff
	.zero		1


	//   ....[133]....
        /*094c*/ 	.word	0x0000a840
        /*0950*/ 	.word	0x00000003
        /*0954*/ 	.word	0x00000090
        /*0958*/ 	.short	0x010a
        /*095a*/ 	.byte	0xff
	.zero		1


	//   ....[134]....
        /*095c*/ 	.word	0x0000a890
        /*0960*/ 	.word	0x00000070
        /*0964*/ 	.word	0x000000f0
        /*0968*/ 	.short	0x010a
        /*096a*/ 	.byte	0xff
	.zero		1


	//   ....[135]....
        /*096c*/ 	.word	0x0000a8e0
        /*0970*/ 	.word	0x00000006
        /*0974*/ 	.word	0x00000090
        /*0978*/ 	.short	0x010a
        /*097a*/ 	.byte	0xff
	.zero		1


	//   ....[136]....
        /*097c*/ 	.word	0x0000a930
        /*0980*/ 	.word	0x00000003
        /*0984*/ 	.word	0x00000090
        /*0988*/ 	.short	0x010a
        /*098a*/ 	.byte	0xff
	.zero		1


	//----- nvinfo : EIATTR_NUM_MBARRIERS
	.align		4
.L_48:
        /*098c*/ 	.byte	0x03, 0x38
        /*098e*/ 	.short	0x0026


	//----- nvinfo : EIATTR_EXIT_INSTR_OFFSETS
	.align		4
        /*0990*/ 	.byte	0x04, 0x1c
        /*0992*/ 	.short	(.L_50 - .L_49)


	//   ....[0]....
.L_49:
        /*0994*/ 	.word	0x00002840


	//   ....[1]....
        /*0998*/ 	.word	0x00002d30


	//   ....[2]....
        /*099c*/ 	.word	0x00002d90


	//   ....[3]....
        /*09a0*/ 	.word	0x00003a90


	//   ....[4]....
        /*09a4*/ 	.word	0x00004950


	//   ....[5]....
        /*09a8*/ 	.word	0x00004990


	//   ....[6]....
        /*09ac*/ 	.word	0x00009dc0


	//----- nvinfo : EIATTR_MAX_THREADS
	.align		4
.L_50:
        /*09b0*/ 	.byte	0x04, 0x05
        /*09b2*/ 	.short	(.L_52 - .L_51)
.L_51:
        /*09b4*/ 	.word	0x00000100
        /*09b8*/ 	.word	0x00000001
        /*09bc*/ 	.word	0x00000001


	//----- nvinfo : EIATTR_CRS_STACK_SIZE
	.align		4
.L_52:
        /*09c0*/ 	.byte	0x04, 0x1e
        /*09c2*/ 	.short	(.L_54 - .L_53)
.L_53:
        /*09c4*/ 	.word	0x00000000


	//----- nvinfo : EIATTR_CBANK_PARAM_SIZE
	.align		4
.L_54:
        /*09c8*/ 	.byte	0x03, 0x19
        /*09ca*/ 	.short	0x0800


	//----- nvinfo : EIATTR_PARAM_CBANK
	.align		4
        /*09cc*/ 	.byte	0x04, 0x0a
        /*09ce*/ 	.short	(.L_56 - .L_55)
	.align		4
.L_55:
        /*09d0*/ 	.word	index@(.nv.constant0._ZN7cutlass13device_kernelINS_4gemm6kernel13GemmUniversalIN4cute5tupleIJiiiiEEENS1_10collective13CollectiveMmaINS1_35MainloopSm100TmaUmmaWarpSpecializedILi9ELi2ELi2ENS5_IJNS4_1CILi1EEESB_SB_EEEEENS5_IJNSA_ILi128EEENSA_ILi192EEENSA_ILi64EEEEEEaNS5_IJlSB_lEEEaSI_NS4_8TiledMMAINS4_8MMA_AtomIJNS4_15SM100_MMA_S8_SSIaaiLi128ELi192ELNS4_4UMMA5MajorE0ELSN_0ELNSM_8SaturateE0EEEEEENS4_6LayoutISC_NS5_IJNSA_ILi0EEESS_SS_EEEEENS5_IJNS4_10UnderscoreESV_SV_EEEEENS4_13SM90_TMA_LOADENS4_14ComposedLayoutINS4_7SwizzleILi2ELi4ELi3EEENS4_18smem_ptr_flag_bitsILi8EEENSR_INS5_IJNSA_ILi8EEESG_EEENS5_IJSG_SB_EEEEEEEvNS4_8identityESY_S18_vS19_EENS_8epilogue10collective18CollectiveEpilogueINS1B_23Sm100TmaWarpSpecializedILi3ELi2ELi64ELb0ELb0EEEJSH_NS5_IJNSR_ISE_SB_EENSR_ISG_SB_EEEEEaSI_aSI_NS1B_6fusion15FusionCallbacksIS1F_NS1J_17LinearCombinationIaiaiLNS_15FloatRoundStyleE2EEESH_S1I_JEEENS4_5SM1004TMEM4LOAD26SM100_TMEM_LOAD_32dp32b64xESY_S18_NS4_39AutoVectorizingCopyWithAssumedAlignmentILi128EEENS4_14SM90_TMA_STOREES18_S1U_S1U_EEEvvEEEEvNT_6ParamsE)
        /*09d4*/ 	.short	0x0380
        /*09d6*/ 	.short	0x0800


	//----- nvinfo : EIATTR_SW_WAR
	.align		4
.L_56:
        /*09d8*/ 	.byte	0x04, 0x36
        /*09da*/ 	.short	(.L_58 - .L_57)
.L_57:
        /*09dc*/ 	.word	0x00000008
.L_58:


//--------------------- .nv.callgraph             --------------------------
	.section	.nv.callgraph,"",@"SHT_CUDA_CALLGRAPH"
	.align	4
	.sectionentsize	8
	.align		4
        /*0000*/ 	.word	0x00000000
	.align		4
        /*0004*/ 	.word	0xffffffff
	.align		4
        /*0008*/ 	.word	index@(_ZN7cutlass13device_kernelINS_4gemm6kernel13GemmUniversalIN4cute5tupleIJiiiiEEENS1_10collective13CollectiveMmaINS1_35MainloopSm100TmaUmmaWarpSpecializedILi9ELi2ELi2ENS5_IJNS4_1CILi1EEESB_SB_EEEEENS5_IJNSA_ILi128EEENSA_ILi192EEENSA_ILi64EEEEEEaNS5_IJlSB_lEEEaSI_NS4_8TiledMMAINS4_8MMA_AtomIJNS4_15SM100_MMA_S8_SSIaaiLi128ELi192ELNS4_4UMMA5MajorE0ELSN_0ELNSM_8SaturateE0EEEEEENS4_6LayoutISC_NS5_IJNSA_ILi0EEESS_SS_EEEEENS5_IJNS4_10UnderscoreESV_SV_EEEEENS4_13SM90_TMA_LOADENS4_14ComposedLayoutINS4_7SwizzleILi2ELi4ELi3EEENS4_18smem_ptr_flag_bitsILi8EEENSR_INS5_IJNSA_ILi8EEESG_EEENS5_IJSG_SB_EEEEEEEvNS4_8identityESY_S18_vS19_EENS_8epilogue10collective18CollectiveEpilogueINS1B_23Sm100TmaWarpSpecializedILi3ELi2ELi64ELb0ELb0EEEJSH_NS5_IJNSR_ISE_SB_EENSR_ISG_SB_EEEEEaSI_aSI_NS1B_6fusion15FusionCallbacksIS1F_NS1J_17LinearCombinationIaiaiLNS_15FloatRoundStyleE2EEESH_S1I_JEEENS4_5SM1004TMEM4LOAD26SM100_TMEM_LOAD_32dp32b64xESY_S18_NS4_39AutoVectorizingCopyWithAssumedAlignmentILi128EEENS4_14SM90_TMA_STOREES18_S1U_S1U_EEEvvEEEEvNT_6ParamsE)
	.align		4
        /*000c*/ 	.word	index@(__assertfail)
	.align		4
        /*0010*/ 	.word	0x00000000
	.align		4
        /*0014*/ 	.word	0xfffffffe
	.align		4
        /*0018*/ 	.word	0x00000000
	.align		4
        /*001c*/ 	.word	0xfffffffd
	.align		4
        /*0020*/ 	.word	0x00000000
	.align		4
        /*0024*/ 	.word	0xfffffffc


//--------------------- .nv.constant4             --------------------------
	.section	.nv.constant4,"a",@progbits
	.align	8
	.align		8
.nv.constant4:
        /*0000*/ 	.dword	__assertfail
	.align		8
        /*0008*/ 	.dword	__unnamed_1
	.align		8
        /*0010*/ 	.dword	__unnamed_2
	.align		8
        /*0018*/ 	.dword	__unnamed_3
	.align		8
        /*0020*/ 	.dword	_ZN40_INTERNAL_100511c4_4_k_cu_959b3613_251414cuda3std3__45__cpo5beginE
	.align		8
        /*0028*/ 	.dword	_ZN40_INTERNAL_100511c4_4_k_cu_959b3613_251414cuda3std3__45__cpo3endE
	.align		8
        /*0030*/ 	.dword	_ZN40_INTERNAL_100511c4_4_k_cu_959b3613_251414cuda3std3__45__cpo6cbeginE
	.align		8
        /*0038*/ 	.dword	_ZN40_INTERNAL_100511c4_4_k_cu_959b3613_251414cuda3std3__45__cpo4cendE
	.align		8
        /*0040*/ 	.dword	_ZN40_INTERNAL_100511c4_4_k_cu_959b3613_251414cuda3std3__442_GLOBAL__N__100511c4_4_k_cu_959b3613_251416ignoreE
	.align		8
        /*0048*/ 	.dword	_ZN40_INTERNAL_100511c4_4_k_cu_959b3613_251414cuda3std3__419piecewise_constructE
	.align		8
        /*0050*/ 	.dword	_ZN40_INTERNAL_100511c4_4_k_cu_959b3613_251414cuda3std3__48in_placeE
	.align		8
        /*0058*/ 	.dword	_ZN40_INTERNAL_100511c4_4_k_cu_959b3613_251414cuda3std6ranges3__45__cpo4swapE
	.align		8
        /*0060*/ 	.dword	_ZN40_INTERNAL_100511c4_4_k_cu_959b3613_251414cuda3std6ranges3__45__cpo9iter_moveE
	.align		8
        /*0068*/ 	.dword	_ZN40_INTERNAL_100511c4_4_k_cu_959b3613_251414cute7productE
	.align		8
        /*0070*/ 	.dword	_ZN40_INTERNAL_100511c4_4_k_cu_959b3613_251414cute1_E
	.align		8
        /*0078*/ 	.dword	$str$25
	.align		8
        /*0080*/ 	.dword	$str$26
	.align		8
        /*0088*/ 	.dword	$str$27
	.align		8
        /*0090*/ 	.dword	$str$28


//--------------------- .text._ZN7cutlass13device_kernelINS_4gemm6kernel13GemmUniversalIN4cute5tupleIJiiiiEEENS1_10collective13CollectiveMmaINS1_35MainloopSm100TmaUmmaWarpSpecializedILi9ELi2ELi2ENS5_IJNS4_1CILi1EEESB_SB_EEEEENS5_IJNSA_ILi128EEENSA_ILi192EEENSA_ILi64EEEEEEaNS5_IJlSB_lEEEaSI_NS4_8TiledMMAINS4_8MMA_AtomIJNS4_15SM100_MMA_S8_SSIaaiLi128ELi192ELNS4_4UMMA5MajorE0ELSN_0ELNSM_8SaturateE0EEEEEENS4_6LayoutISC_NS5_IJNSA_ILi0EEESS_SS_EEEEENS5_IJNS4_10UnderscoreESV_SV_EEEEENS4_13SM90_TMA_LOADENS4_14ComposedLayoutINS4_7SwizzleILi2ELi4ELi3EEENS4_18smem_ptr_flag_bitsILi8EEENSR_INS5_IJNSA_ILi8EEESG_EEENS5_IJSG_SB_EEEEEEEvNS4_8identityESY_S18_vS19_EENS_8epilogue10collective18CollectiveEpilogueINS1B_23Sm100TmaWarpSpecializedILi3ELi2ELi64ELb0ELb0EEEJSH_NS5_IJNSR_ISE_SB_EENSR_ISG_SB_EEEEEaSI_aSI_NS1B_6fusion15FusionCallbacksIS1F_NS1J_17LinearCombinationIaiaiLNS_15FloatRoundStyleE2EEESH_S1I_JEEENS4_5SM1004TMEM4LOAD26SM100_TMEM_LOAD_32dp32b64xESY_S18_NS4_39AutoVectorizingCopyWithAssumedAlignmentILi128EEENS4_14SM90_TMA_STOREES18_S1U_S1U_EEEvvEEEEvNT_6ParamsE --------------------------
	.section	.text._ZN7cutlass13device_kernelINS_4gemm6kernel13GemmUniversalIN4cute5tupleIJiiiiEEENS1_10collective13CollectiveMmaINS1_35MainloopSm100TmaUmmaWarpSpecializedILi9ELi2ELi2ENS5_IJNS4_1CILi1EEESB_SB_EEEEENS5_IJNSA_ILi128EEENSA_ILi192EEENSA_ILi64EEEEEEaNS5_IJlSB_lEEEaSI_NS4_8TiledMMAINS4_8MMA_AtomIJNS4_15SM100_MMA_S8_SSIaaiLi128ELi192ELNS4_4UMMA5MajorE0ELSN_0ELNSM_8SaturateE0EEEEEENS4_6LayoutISC_NS5_IJNSA_ILi0EEESS_SS_EEEEENS5_IJNS4_10UnderscoreESV_SV_EEEEENS4_13SM90_TMA_LOADENS4_14ComposedLayoutINS4_7SwizzleILi2ELi4ELi3EEENS4_18smem_ptr_flag_bitsILi8EEENSR_INS5_IJNSA_ILi8EEESG_EEENS5_IJSG_SB_EEEEEEEvNS4_8identityESY_S18_vS19_EENS_8epilogue10collective18CollectiveEpilogueINS1B_23Sm100TmaWarpSpecializedILi3ELi2ELi64ELb0ELb0EEEJSH_NS5_IJNSR_ISE_SB_EENSR_ISG_SB_EEEEEaSI_aSI_NS1B_6fusion15FusionCallbacksIS1F_NS1J_17LinearCombinationIaiaiLNS_15FloatRoundStyleE2EEESH_S1I_JEEENS4_5SM1004TMEM4LOAD26SM100_TMEM_LOAD_32dp32b64xESY_S18_NS4_39AutoVectorizingCopyWithAssumedAlignmentILi128EEENS4_14SM90_TMA_STOREES18_S1U_S1U_EEEvvEEEEvNT_6ParamsE,"ax",@progbits
	.align	128
.text._ZN7cutlass13device_kernelINS_4gemm6kernel13GemmUniversalIN4cute5tupleIJiiiiEEENS1_10collective13CollectiveMmaINS1_35MainloopSm100TmaUmmaWarpSpecializedILi9ELi2ELi2ENS5_IJNS4_1CILi1EEESB_SB_EEEEENS5_IJNSA_ILi128EEENSA_ILi192EEENSA_ILi64EEEEEEaNS5_IJlSB_lEEEaSI_NS4_8TiledMMAINS4_8MMA_AtomIJNS4_15SM100_MMA_S8_SSIaaiLi128ELi192ELNS4_4UMMA5MajorE0ELSN_0ELNSM_8SaturateE0EEEEEENS4_6LayoutISC_NS5_IJNSA_ILi0EEESS_SS_EEEEENS5_IJNS4_10UnderscoreESV_SV_EEEEENS4_13SM90_TMA_LOADENS4_14ComposedLayoutINS4_7SwizzleILi2ELi4ELi3EEENS4_18smem_ptr_flag_bitsILi8EEENSR_INS5_IJNSA_ILi8EEESG_EEENS5_IJSG_SB_EEEEEEEvNS4_8identityESY_S18_vS19_EENS_8epilogue10collective18CollectiveEpilogueINS1B_23Sm100TmaWarpSpecializedILi3ELi2ELi64ELb0ELb0EEEJSH_NS5_IJNSR_ISE_SB_EENSR_ISG_SB_EEEEEaSI_aSI_NS1B_6fusion15FusionCallbacksIS1F_NS1J_17LinearCombinationIaiaiLNS_15FloatRoundStyleE2EEESH_S1I_JEEENS4_5SM1004TMEM4LOAD26SM100_TMEM_LOAD_32dp32b64xESY_S18_NS4_39AutoVectorizingCopyWithAssumedAlignmentILi128EEENS4_14SM90_TMA_STOREES18_S1U_S1U_EEEvvEEEEvNT_6ParamsE:
        .type           _ZN7cutlass13device_kernelINS_4gemm6kernel13GemmUniversalIN4cute5tupleIJiiiiEEENS1_10collective13CollectiveMmaINS1_35MainloopSm100TmaUmmaWarpSpecializedILi9ELi2ELi2ENS5_IJNS4_1CILi1EEESB_SB_EEEEENS5_IJNSA_ILi128EEENSA_ILi192EEENSA_ILi64EEEEEEaNS5_IJlSB_lEEEaSI_NS4_8TiledMMAINS4_8MMA_AtomIJNS4_15SM100_MMA_S8_SSIaaiLi128ELi192ELNS4_4UMMA5MajorE0ELSN_0ELNSM_8SaturateE0EEEEEENS4_6LayoutISC_NS5_IJNSA_ILi0EEESS_SS_EEEEENS5_IJNS4_10UnderscoreESV_SV_EEEEENS4_13SM90_TMA_LOADENS4_14ComposedLayoutINS4_7SwizzleILi2ELi4ELi3EEENS4_18smem_ptr_flag_bitsILi8EEENSR_INS5_IJNSA_ILi8EEESG_EEENS5_IJSG_SB_EEEEEEEvNS4_8identityESY_S18_vS19_EENS_8epilogue10collective18CollectiveEpilogueINS1B_23Sm100TmaWarpSpecializedILi3ELi2ELi64ELb0ELb0EEEJSH_NS5_IJNSR_ISE_SB_EENSR_ISG_SB_EEEEEaSI_aSI_NS1B_6fusion15FusionCallbacksIS1F_NS1J_17LinearCombinationIaiaiLNS_15FloatRoundStyleE2EEESH_S1I_JEEENS4_5SM1004TMEM4LOAD26SM100_TMEM_LOAD_32dp32b64xESY_S18_NS4_39AutoVectorizingCopyWithAssumedAlignmentILi128EEENS4_14SM90_TMA_STOREES18_S1U_S1U_EEEvvEEEEvNT_6ParamsE,@function
        .size           _ZN7cutlass13device_kernelINS_4gemm6kernel13GemmUniversalIN4cute5tupleIJiiiiEEENS1_10collective13CollectiveMmaINS1_35MainloopSm100TmaUmmaWarpSpecializedILi9ELi2ELi2ENS5_IJNS4_1CILi1EEESB_SB_EEEEENS5_IJNSA_ILi128EEENSA_ILi192EEENSA_ILi64EEEEEEaNS5_IJlSB_lEEEaSI_NS4_8TiledMMAINS4_8MMA_AtomIJNS4_15SM100_MMA_S8_SSIaaiLi128ELi192ELNS4_4UMMA5MajorE0ELSN_0ELNSM_8SaturateE0EEEEEENS4_6LayoutISC_NS5_IJNSA_ILi0EEESS_SS_EEEEENS5_IJNS4_10UnderscoreESV_SV_EEEEENS4_13SM90_TMA_LOADENS4_14ComposedLayoutINS4_7SwizzleILi2ELi4ELi3EEENS4_18smem_ptr_flag_bitsILi8EEENSR_INS5_IJNSA_ILi8EEESG_EEENS5_IJSG_SB_EEEEEEEvNS4_8identityESY_S18_vS19_EENS_8epilogue10collective18CollectiveEpilogueINS1B_23Sm100TmaWarpSpecializedILi3ELi2ELi64ELb0ELb0EEEJSH_NS5_IJNSR_ISE_SB_EENSR_ISG_SB_EEEEEaSI_aSI_NS1B_6fusion15FusionCallbacksIS1F_NS1J_17LinearCombinationIaiaiLNS_15FloatRoundStyleE2EEESH_S1I_JEEENS4_5SM1004TMEM4LOAD26SM100_TMEM_LOAD_32dp32b64xESY_S18_NS4_39AutoVectorizingCopyWithAssumedAlignmentILi128EEENS4_14SM90_TMA_STOREES18_S1U_S1U_EEEvvEEEEvNT_6ParamsE,(.L_x_171 - _ZN7cutlass13device_kernelINS_4gemm6kernel13GemmUniversalIN4cute5tupleIJiiiiEEENS1_10collective13CollectiveMmaINS1_35MainloopSm100TmaUmmaWarpSpecializedILi9ELi2ELi2ENS5_IJNS4_1CILi1EEESB_SB_EEEEENS5_IJNSA_ILi128EEENSA_ILi192EEENSA_ILi64EEEEEEaNS5_IJlSB_lEEEaSI_NS4_8TiledMMAINS4_8MMA_AtomIJNS4_15SM100_MMA_S8_SSIaaiLi128ELi192ELNS4_4UMMA5MajorE0ELSN_0ELNSM_8SaturateE0EEEEEENS4_6LayoutISC_NS5_IJNSA_ILi0EEESS_SS_EEEEENS5_IJNS4_10UnderscoreESV_SV_EEEEENS4_13SM90_TMA_LOADENS4_14ComposedLayoutINS4_7SwizzleILi2ELi4ELi3EEENS4_18smem_ptr_flag_bitsILi8EEENSR_INS5_IJNSA_ILi8EEESG_EEENS5_IJSG_SB_EEEEEEEvNS4_8identityESY_S18_vS19_EENS_8epilogue10collective18CollectiveEpilogueINS1B_23Sm100TmaWarpSpecializedILi3ELi2ELi64ELb0ELb0EEEJSH_NS5_IJNSR_ISE_SB_EENSR_ISG_SB_EEEEEaSI_aSI_NS1B_6fusion15FusionCallbacksIS1F_NS1J_17LinearCombinationIaiaiLNS_15FloatRoundStyleE2EEESH_S1I_JEEENS4_5SM1004TMEM4LOAD26SM100_TMEM_LOAD_32dp32b64xESY_S18_NS4_39AutoVectorizingCopyWithAssumedAlignmentILi128EEENS4_14SM90_TMA_STOREES18_S1U_S1U_EEEvvEEEEvNT_6ParamsE)
        .other          _ZN7cutlass13device_kernelINS_4gemm6kernel13GemmUniversalIN4cute5tupleIJiiiiEEENS1_10collective13CollectiveMmaINS1_35MainloopSm100TmaUmmaWarpSpecializedILi9ELi2ELi2ENS5_IJNS4_1CILi1EEESB_SB_EEEEENS5_IJNSA_ILi128EEENSA_ILi192EEENSA_ILi64EEEEEEaNS5_IJlSB_lEEEaSI_NS4_8TiledMMAINS4_8MMA_AtomIJNS4_15SM100_MMA_S8_SSIaaiLi128ELi192ELNS4_4UMMA5MajorE0ELSN_0ELNSM_8SaturateE0EEEEEENS4_6LayoutISC_NS5_IJNSA_ILi0EEESS_SS_EEEEENS5_IJNS4_10UnderscoreESV_SV_EEEEENS4_13SM90_TMA_LOADENS4_14ComposedLayoutINS4_7SwizzleILi2ELi4ELi3EEENS4_18smem_ptr_flag_bitsILi8EEENSR_INS5_IJNSA_ILi8EEESG_EEENS5_IJSG_SB_EEEEEEEvNS4_8identityESY_S18_vS19_EENS_8epilogue10collective18CollectiveEpilogueINS1B_23Sm100TmaWarpSpecializedILi3ELi2ELi64ELb0ELb0EEEJSH_NS5_IJNSR_ISE_SB_EENSR_ISG_SB_EEEEEaSI_aSI_NS1B_6fusion15FusionCallbacksIS1F_NS1J_17LinearCombinationIaiaiLNS_15FloatRoundStyleE2EEESH_S1I_JEEENS4_5SM1004TMEM4LOAD26SM100_TMEM_LOAD_32dp32b64xESY_S18_NS4_39AutoVectorizingCopyWithAssumedAlignmentILi128EEENS4_14SM90_TMA_STOREES18_S1U_S1U_EEEvvEEEEvNT_6ParamsE,@"STO_CUDA_ENTRY STV_DEFAULT"
_ZN7cutlass13device_kernelINS_4gemm6kernel13GemmUniversalIN4cute5tupleIJiiiiEEENS1_10collective13CollectiveMmaINS1_35MainloopSm100TmaUmmaWarpSpecializedILi9ELi2ELi2ENS5_IJNS4_1CILi1EEESB_SB_EEEEENS5_IJNSA_ILi128EEENSA_ILi192EEENSA_ILi64EEEEEEaNS5_IJlSB_lEEEaSI_NS4_8TiledMMAINS4_8MMA_AtomIJNS4_15SM100_MMA_S8_SSIaaiLi128ELi192ELNS4_4UMMA5MajorE0ELSN_0ELNSM_8SaturateE0EEEEEENS4_6LayoutISC_NS5_IJNSA_ILi0EEESS_SS_EEEEENS5_IJNS4_10UnderscoreESV_SV_EEEEENS4_13SM90_TMA_LOADENS4_14ComposedLayoutINS4_7SwizzleILi2ELi4ELi3EEENS4_18smem_ptr_flag_bitsILi8EEENSR_INS5_IJNSA_ILi8EEESG_EEENS5_IJSG_SB_EEEEEEEvNS4_8identityESY_S18_vS19_EENS_8epilogue10collective18CollectiveEpilogueINS1B_23Sm100TmaWarpSpecializedILi3ELi2ELi64ELb0ELb0EEEJSH_NS5_IJNSR_ISE_SB_EENSR_ISG_SB_EEEEEaSI_aSI_NS1B_6fusion15FusionCallbacksIS1F_NS1J_17LinearCombinationIaiaiLNS_15FloatRoundStyleE2EEESH_S1I_JEEENS4_5SM1004TMEM4LOAD26SM100_TMEM_LOAD_32dp32b64xESY_S18_NS4_39AutoVectorizingCopyWithAssumedAlignmentILi128EEENS4_14SM90_TMA_STOREES18_S1U_S1U_EEEvvEEEEvNT_6ParamsE:
[----:B------:R-:W1:Y:S01]  /*0000*/  LDC R1, c[0x0][0x37c] ;  /* 0x0000df00ff017b82 */ /* 0x000e620000000800 */
[----:B------:R-:W2:Y:S01]  /*0010*/  S2R R165, SR_TID.X ;  /* 0x0000000000a57919 */ /* 0x000ea20000002100 */
[----:B------:R-:W3:Y:S01]  /*0020*/  LDCU.64 UR4, c[0x0][0x890] ;  /* 0x00011200ff0477ac */ /* 0x000ee20008000a00 */
[----:B------:R-:W-:Y:S02]  /*0030*/  PRMT R151, RZ, 0x7610, R151 ;  /* 0x00007610ff977816 */ /* 0x000fe40000000097 */
[----:B------:R-:W-:Y:S01]  /*0040*/  ELECT P5, URZ, PT ;  /* 0x0000000000ff782f */ /* 0x000fe200038a0000 */
[----:B------:R-:W4:Y:S01]  /*0050*/  LDCU.64 UR46, c[0x0][0x358] ;  /* 0x00006b00ff2e77ac */ /* 0x000f220008000a00 */
[----:B---3--:R-:W-:-:S04]  /*0060*/  UISETP.NE.U32.AND UP0, UPT, UR4, URZ, UPT ;  /* 0x000000ff0400728c */ /* 0x008fc8000bf05070 */
[----:B------:R-:W-:Y:S01]  /*0070*/  UISETP.NE.AND.EX UP0, UPT, UR5, URZ, UPT, UP0 ;  /* 0x000000ff0500728c */ /* 0x000fe2000bf05300 */
[----:B--2---:R-:W-:-:S05]  /*0080*/  SHF.R.U32.HI R153, RZ, 0x5, R165 ;  /* 0x00000005ff997819 */ /* 0x004fca00000116a5 */
[----:B------:R-:W2:Y:S02]  /*0090*/  SHFL.IDX PT, R0, R153, RZ, 0x1f ;  /* 0x00001fff99007589 */ /* 0x000ea400000e0000 */
[----:B--2---:R-:W-:Y:S01]  /*00a0*/  R2UR UR8, R0 ;  /* 0x00000000000872ca */ /* 0x004fe200000e0000 */
[----:B-1--4-:R-:W-:-:S14]  /*00b0*/  BRA.U UP0, `(.L_x_0) ;  /* 0x00000001002c7547 */ /* 0x012fdc000b800000 */
[----:B------:R-:W1:Y:S02]  /*00c0*/  LDCU.64 UR6, c[0x0][0x888] ;  /* 0x00011100ff0677ac */ /* 0x000e640008000a00 */
[----:B-1----:R-:W-:-:S04]  /*00d0*/  UISETP.NE.U32.AND UP0, UPT, UR6, URZ, UPT ;  /* 0x000000ff0600728c */ /* 0x002fc8000bf05070 */
[----:B------:R-:W-:-:S09]  /*00e0*/  UISETP.NE.AND.EX UP0, UPT, UR7, URZ, UPT, UP0 ;  /* 0x000000ff0700728c */ /* 0x000fd2000bf05300 */
[----:B------:R-:W-:Y:S05]  /*00f0*/  BRA.U !UP0, `(.L_x_1) ;  /* 0x0000000108107547 */ /* 0x000fea000b800000 */
[----:B------:R-:W1:Y:S02]  /*0100*/  LDC.64 R80, c[0x0][0x888] ;  /* 0x00022200ff507b82 */ /* 0x000e640000000a00 */
[----:B-1----:R1:W5:Y:S01]  /*0110*/  LDG.E R80, desc[UR46][R80.64] ;  /* 0x0000002e50507981 */ /* 0x002362000c1e1900 */
[----:B------:R-:W-:Y:S01]  /*0120*/  HFMA2 R151, -RZ, RZ, 0, 5.9604644775390625e-08 ;  /* 0x00000001ff977431 */ /* 0x000fe200000001ff */
[----:B------:R-:W-:Y:S05]  /*0130*/  BRA `(.L_x_0) ;  /* 0x00000000000c7947 */ /* 0x000fea0003800000 */
.L_x_1:
[----:B------:R-:W1:Y:S01]  /*0140*/  LDCU UR6, c[0x0][0x880] ;  /* 0x00011000ff0677ac */ /* 0x000e620008000800 */
[----:B------:R-:W-:Y:S01]  /*0150*/  HFMA2 R151, -RZ, RZ, 0, 5.9604644775390625e-08 ;  /* 0x00000001ff977431 */ /* 0x000fe200000001ff */
[----:B-1----:R-:W-:-:S07]  /*0160*/  MOV R80, UR6 ;  /* 0x0000000600507c02 */ /* 0x002fce0008000f00 */
.L_x_0:
[----:B------:R-:W2:Y:S02]  /*0170*/  LDCU.64 UR6, c[0x0][0x8b0] ;  /* 0x00011600ff0677ac */ /* 0x000ea40008000a00 */
[----:B--2---:R-:W-:-:S04]  /*0180*/  UISETP.NE.U32.AND UP0, UPT, UR6, URZ, UPT ;  /* 0x000000ff0600728c */ /* 0x004fc8000bf05070 */
[----:B------:R-:W-:-:S09]  /*0190*/  UISETP.NE.AND.EX UP0, UPT, UR7, URZ, UPT, UP0 ;  /* 0x000000ff0700728c */ /* 0x000fd2000bf05300 */
[----:B------:R-:W-:Y:S05]  /*01a0*/  BRA.U UP0, `(.L_x_2) ;  /* 0x0000000100247547 */ /* 0x000fea000b800000 */
[----:B------:R-:W2:Y:S02]  /*01b0*/  LDCU.64 UR6, c[0x0][0x8a8] ;  /* 0x00011500ff0677ac */ /* 0x000ea40008000a00 */
[----:B--2---:R-:W-:-:S04]  /*01c0*/  UISETP.NE.U32.AND UP0, UPT, UR6, URZ, UPT ;  /* 0x000000ff0600728c */ /* 0x004fc8000bf05070 */
[----:B------:R-:W-:-:S09]  /*01d0*/  UISETP.NE.AND.EX UP0, UPT, UR7, URZ, UPT, UP0 ;  /* 0x000000ff0700728c */ /* 0x000fd2000bf05300 */
[----:B------:R-:W-:Y:S05]  /*01e0*/  BRA.U !UP0, `(.L_x_3) ;  /* 0x00000001080c7547 */ /* 0x000fea000b800000 */
[----:B------:R-:W2:Y:S02]  /*01f0*/  LDC.64 R76, c[0x0][0x8a8] ;  /* 0x00022a00ff4c7b82 */ /* 0x000ea40000000a00 */
[----:B--2---:R2:W5:Y:S01]  /*0200*/  LDG.E R76, desc[UR46][R76.64] ;  /* 0x0000002e4c4c7981 */ /* 0x004562000c1e1900 */
[----:B------:R-:W-:Y:S05]  /*0210*/  BRA `(.L_x_2) ;  /* 0x0000000000087947 */ /* 0x000fea0003800000 */
.L_x_3:
[----:B------:R-:W2:Y:S02]  /*0220*/  LDCU UR6, c[0x0][0x8a0] ;  /* 0x00011400ff0677ac */ /* 0x000ea40008000800 */
[----:B--2---:R-:W-:Y:S02]  /*0230*/  MOV R76, UR6 ;  /* 0x00000006004c7c02 */ /* 0x004fe40008000f00 */
.L_x_2:
[----:B------:R-:W-:Y:S01]  /*0240*/  IMAD.U32 R0, RZ, RZ, UR8 ;  /* 0x00000008ff007e24 */ /* 0x000fe2000f8e00ff */
[----:B------:R-:W-:Y:S04]  /*0250*/  BSSY.RECONVERGENT B0, `(.L_x_4) ;  /* 0x000000c000007945 */ /* 0x000fe80003800200 */
[C---:B------:R-:W-:Y:S02]  /*0260*/  ISETP.NE.OR P1, PT, R0.reuse, 0x1, !P5 ;  /* 0x000000010000780c */ /* 0x040fe40006f25670 */
[----:B------:R-:W-:-:S11]  /*0270*/  ISETP.NE.OR P0, PT, R0, 0x3, !P5 ;  /* 0x000000030000780c */ /* 0x000fd60006f05670 */
[----:B------:R-:W-:Y:S05]  /*0280*/  @P1 BRA `(.L_x_5) ;  /* 0x0000000000201947 */ /* 0x000fea0003800000 */
[----:B------:R-:W3:Y:S02]  /*0290*/  LDCU.64 UR6, c[0x0][0x348] ;  /* 0x00006900ff0677ac */ /* 0x000ee40008000a00 */
[----:B---3--:R-:W-:Y:S02]  /*02a0*/  UIADD3 UR10, UP1, UPT, UR6, 0x80, URZ ;  /* 0x00000080060a7890 */ /* 0x008fe4000ff3e0ff */
[----:B------:R-:W-:Y:S02]  /*02b0*/  UIADD3 UR6, UP0, UPT, UR6, 0x180, URZ ;  /* 0x0000018006067890 */ /* 0x000fe4000ff1e0ff */
[----:B------:R-:W-:Y:S02]  /*02c0*/  UIADD3.X UR11, UPT, UPT, URZ, UR7, URZ, UP1, !UPT ;  /* 0x00000007ff0b7290 */ /* 0x000fe40008ffe4ff */
[----:B------:R-:W-:-:S07]  /*02d0*/  UIADD3.X UR7, UPT, UPT, URZ, UR7, URZ, UP0, !UPT ;  /* 0x00000007ff077290 */ /* 0x000fce00087fe4ff */
[----:B------:R3:W-:Y:S02]  /*02e0*/  UTMACCTL.PF [UR10] ;  /* 0x000000000a0079b9 */ /* 0x0007e40008040000 */
[----:B------:R3:W-:Y:S02]  /*02f0*/  UTMACCTL.PF [UR6] ;  /* 0x00000000060079b9 */ /* 0x0007e40008040000 */
[----:B---3--:R-:W-:Y:S01]  /*0300*/  NOP ;  /* 0x0000000000007918 */ /* 0x008fe20000000000 */
.L_x_5:
[----:B------:R-:W-:Y:S05]  /*0310*/  BSYNC.RECONVERGENT B0 ;  /* 0x0000000000007941 */ /* 0x000fea0003800200 */
.L_x_4:
[----:B------:R-:W-:Y:S04]  /*0320*/  BSSY.RECONVERGENT B0, `(.L_x_6) ;  /* 0x000000a000007945 */ /* 0x000fe80003800200 */
        /* <DEDUP_REMOVED lines=9> */
.L_x_7:
[----:B------:R-:W-:Y:S05]  /*03c0*/  BSYNC.RECONVERGENT B0 ;  /* 0x0000000000007941 */ /* 0x000fea0003800200 */
.L_x_6:
[----:B------:R-:W3:Y:S01]  /*03d0*/  LDCU.64 UR6, c[0x0][0x888] ;  /* 0x00011100ff0677ac */ /* 0x000ee20008000a00 */
[----:B------:R-:W-:Y:S02]  /*03e0*/  UISETP.EQ.U32.AND UP1, UPT, UR4, URZ, UPT ;  /* 0x000000ff0400728c */ /* 0x000fe4000bf22070 */
[----:B------:R-:W-:Y:S02]  /*03f0*/  UPLOP3.LUT UP2, UPT, UPT, UPT, UPT, 0x80, 0x8 ;  /* 0x000000000008789c */ /* 0x000fe40003f4f070 */
[----:B---3--:R-:W-:-:S04]  /*0400*/  UISETP.NE.U32.AND UP0, UPT, UR6, URZ, UPT ;  /* 0x000000ff0600728c */ /* 0x008fc8000bf05070 */
[----:B------:R-:W-:-:S04]  /*0410*/  UISETP.NE.AND.EX UP0, UPT, UR7, URZ, UPT, UP0 ;  /* 0x000000ff0700728c */ /* 0x000fc8000bf05300 */
[----:B------:R-:W-:-:S04]  /*0420*/  UISETP.EQ.OR.EX UP3, UPT, UR5, URZ, !UP0, UP1 ;  /* 0x000000ff0500728c */ /* 0x000fc8000c762710 */
[----:B------:R-:W-:-:S05]  /*0430*/  UP2UR UR51, UPR, URZ, 0x8 ;  /* 0x00000008ff337883 */ /* 0x000fca0008000000 */
[----:B------:R-:W-:Y:S07]  /*0440*/  BRA.U !UP3, `(.L_x_8) ;  /* 0x000000010b207547 */ /* 0x000fee000b800000 */
[----:B-----5:R-:W-:Y:S01]  /*0450*/  R2UR UR6, R80 ;  /* 0x00000000500672ca */ /* 0x020fe200000e0000 */
[----:B------:R-:W-:Y:S02]  /*0460*/  UISETP.NE.U32.AND UP2, UPT, UR4, URZ, UPT ;  /* 0x000000ff0400728c */ /* 0x000fe4000bf45070 */
[----:B------:R-:W-:Y:S02]  /*0470*/  USEL UR4, URZ, 0xffffffff, UP0 ;  /* 0xffffffffff047887 */ /* 0x000fe40008000000 */
[----:B------:R-:W-:-:S08]  /*0480*/  UISETP.NE.AND.EX UP2, UPT, UR5, URZ, UPT, UP2 ;  /* 0x000000ff0500728c */ /* 0x000fd0000bf45320 */
[----:B------:R-:W-:-:S04]  /*0490*/  UISETP.NE.AND UP1, UPT, UR6, URZ, UPT ;  /* 0x000000ff0600728c */ /* 0x000fc8000bf25270 */
[----:B------:R-:W-:-:S04]  /*04a0*/  @!UP2 USEL UR4, URZ, 0xffffffff, UP1 ;  /* 0xffffffffff04a887 */ /* 0x000fc80008800000 */
[----:B------:R-:W-:-:S04]  /*04b0*/  ULOP3.LUT UR4, UR4, 0x1, URZ, 0xc0, !UPT ;  /* 0x0000000104047892 */ /* 0x000fc8000f8ec0ff */
[----:B------:R-:W-:-:S11]  /*04c0*/  UISETP.NE.U32.AND UP2, UPT, UR4, 0x1, UPT ;  /* 0x000000010400788c */ /* 0x000fd6000bf45070 */
.L_x_8:
[----:B------:R-:W3:Y:S01]  /*04d0*/  SHFL.IDX PT, R2, R153, RZ, 0x1f ;  /* 0x00001fff99027589 */ /* 0x000ee200000e0000 */
[----:B------:R-:W-:-:S04]  /*04e0*/  UISETP.NE.AND UP1, UPT, UR8, 0x2, UPT ;  /* 0x000000020800788c */ /* 0x000fc8000bf25270 */
[----:B------:R-:W-:Y:S01]  /*04f0*/  USEL UR6, URZ, 0x1, UP1 ;  /* 0x00000001ff067887 */ /* 0x000fe20008800000 */
[----:B---3--:R-:W-:-:S13]  /*0500*/  ISETP.NE.AND P0, PT, R2, RZ, PT ;  /* 0x000000ff0200720c */ /* 0x008fda0003f05270 */
[----:B------:R-:W-:Y:S05]  /*0510*/  @P0 BRA `(.L_x_9) ;  /* 0x00000000007c0947 */ /* 0x000fea0003800000 */
[----:B------:R-:W-:Y:S01]  /*0520*/  ELECT P0, URZ, PT ;  /* 0x0000000000ff782f */ /* 0x000fe20003800000 */
[----:B------:R-:W-:-:S12]  /*0530*/  BSSY.RECONVERGENT B0, `(.L_x_9) ;  /* 0x000001d000007945 */ /* 0x000fd80003800200 */
[----:B------:R-:W-:Y:S05]  /*0540*/  @!P0 BRA `(.L_x_10) ;  /* 0x00000000006c8947 */ /* 0x000fea0003800000 */
[----:B------:R-:W3:Y:S01]  /*0550*/  S2UR UR5, SR_CgaCtaId ;  /* 0x00000000000579c3 */ /* 0x000ee20000008800 */
[----:B------:R-:W-:Y:S01]  /*0560*/  UMOV UR7, 0x400 ;  /* 0x0000040000077882 */ /* 0x000fe20000000000 */
[----:B------:R-:W-:Y:S02]  /*0570*/  UMOV UR4, 0x1 ;  /* 0x0000000100047882 */ /* 0x000fe40000000000 */
[----:B------:R-:W-:-:S04]  /*0580*/  UIADD3 UR10, UPT, UPT, -UR4, 0x100000, URZ ;  /* 0x00100000040a7890 */ /* 0x000fc8000fffe1ff */
[----:B------:R-:W-:Y:S02]  /*0590*/  USHF.L.U32 UR11, UR10, 0xb, URZ ;  /* 0x0000000b0a0b7899 */ /* 0x000fe400080006ff */
[----:B------:R-:W-:Y:S02]  /*05a0*/  USHF.L.U32 UR10, UR10, 0x1, URZ ;  /* 0x000000010a0a7899 */ /* 0x000fe400080006ff */
[----:B---3--:R-:W-:Y:S01]  /*05b0*/  ULEA UR5, UR5, UR7, 0x18 ;  /* 0x0000000705057291 */ /* 0x008fe2000f8ec0ff */
[----:B------:R-:W3:Y:S11]  /*05c0*/  FENCE.VIEW.ASYNC.S ;  /* 0x00000000000073c6 */ /* 0x000ef60000000000 */
[----:B---3--:R3:W4:Y:S01]  /*05d0*/  SYNCS.EXCH.64 URZ, [UR5], UR10 ;  /* 0x0000000a05ff75b2 */ /* 0x0087220008000100 */
[----:B------:R3:W1:Y:S01]  /*05e0*/  SYNCS.EXCH.64 URZ, [UR5+0x48], UR10 ;  /* 0x0000480a05ff75b2 */ /* 0x0006620008000100 */
        /* <DEDUP_REMOVED lines=15> */
[----:B------:R3:W1:Y:S02]  /*06e0*/  SYNCS.EXCH.64 URZ, [UR5+0x88], UR10 ;  /* 0x0000880a05ff75b2 */ /* 0x0006640008000100 */
[----:B---3--:R-:W-:Y:S01]  /*06f0*/  NOP ;  /* 0x0000000000007918 */ /* 0x008fe20000000000 */
.L_x_10:
[----:B------:R-:W-:Y:S05]  /*0700*/  BSYNC.RECONVERGENT B0 ;  /* 0x0000000000007941 */ /* 0x000fea0003800200 */
.L_x_9:
[----:B------:R-:W3:Y:S01]  /*0710*/  SHFL.IDX PT, R2, R153, RZ, 0x1f ;  /* 0x00001fff99027589 */ /* 0x000ee200000e0000 */
[----:B------:R-:W-:Y:S01]  /*0720*/  NOP ;  /* 0x0000000000007918 */ /* 0x000fe20000000000 */
[----:B---3--:R-:W-:-:S13]  /*0730*/  ISETP.NE.AND P0, PT, R2, 0x1, PT ;  /* 0x000000010200780c */ /* 0x008fda0003f05270 */
[----:B------:R-:W-:Y:S05]  /*0740*/  @P0 BRA `(.L_x_11) ;  /* 0x0000000000500947 */ /* 0x000fea0003800000 */
[----:B------:R-:W3:Y:S01]  /*0750*/  S2UR UR7, SR_CgaCtaId ;  /* 0x00000000000779c3 */ /* 0x000ee20000008800 */
[----:B------:R-:W-:Y:S01]  /*0760*/  UMOV UR9, 0x400 ;  /* 0x0000040000097882 */ /* 0x000fe20000000000 */
[----:B------:R-:W-:Y:S01]  /*0770*/  UMOV UR5, 0x20 ;  /* 0x0000002000057882 */ /* 0x000fe20000000000 */
[----:B------:R-:W-:Y:S01]  /*0780*/  UMOV UR4, 0x80 ;  /* 0x0000008000047882 */ /* 0x000fe20000000000 */
[----:B------:R-:W-:-:S04]  /*0790*/  UIADD3 UR10, UPT, UPT, -UR5, 0x100000, URZ ;  /* 0x00100000050a7890 */ /* 0x000fc8000fffe1ff */
[----:B------:R-:W-:Y:S02]  /*07a0*/  USHF.L.U32 UR11, UR10, 0xb, URZ ;  /* 0x0000000b0a0b7899 */ /* 0x000fe400080006ff */
[----:B------:R-:W-:Y:S02]  /*07b0*/  USHF.L.U32 UR10, UR10, 0x1, URZ ;  /* 0x000000010a0a7899 */ /* 0x000fe400080006ff */
[----:B------:R-:W-:-:S04]  /*07c0*/  UIADD3 UR4, UPT, UPT, -UR4, 0x100000, URZ ;  /* 0x0010000004047890 */ /* 0x000fc8000fffe1ff */
[----:B------:R-:W-:Y:S02]  /*07d0*/  USHF.L.U32 UR5, UR4, 0xb, URZ ;  /* 0x0000000b04057899 */ /* 0x000fe400080006ff */
[----:B------:R-:W-:Y:S01]  /*07e0*/  USHF.L.U32 UR4, UR4, 0x1, URZ ;  /* 0x0000000104047899 */ /* 0x000fe200080006ff */
[----:B------:R-:W-:Y:S01]  /*07f0*/  ELECT P0, URZ, PT ;  /* 0x0000000000ff782f */ /* 0x000fe20003800000 */
[----:B---3--:R-:W-:Y:S01]  /*0800*/  ULEA UR7, UR7, UR9, 0x18 ;  /* 0x0000000907077291 */ /* 0x008fe2000f8ec0ff */
[----:B------:R-:W3:Y:S11]  /*0810*/  FENCE.VIEW.ASYNC.S ;  /* 0x00000000000073c6 */ /* 0x000ef60000000000 */
[----:B---3--:R3:W1:Y:S01]  /*0820*/  SYNCS.EXCH.64 URZ, [UR7+0x90], UR10 ;  /* 0x0000900a07ff75b2 */ /* 0x0086620008000100 */
[----:B------:R3:W1:Y:S01]  /*0830*/  SYNCS.EXCH.64 URZ, [UR7+0xa8], UR4 ;  /* 0x0000a80407ff75b2 */ /* 0x0006620008000100 */
[----:B------:R3:W1:Y:S01]  /*0840*/  SYNCS.EXCH.64 URZ, [UR7+0x98], UR10 ;  /* 0x0000980a07ff75b2 */ /* 0x0006620008000100 */
[----:B------:R3:W1:Y:S01]  /*0850*/  SYNCS.EXCH.64 URZ, [UR7+0xb0], UR4 ;  /* 0x0000b00407ff75b2 */ /* 0x0006620008000100 */
[----:B------:R3:W1:Y:S01]  /*0860*/  SYNCS.EXCH.64 URZ, [UR7+0xa0], UR10 ;  /* 0x0000a00a07ff75b2 */ /* 0x0006620008000100 */
[----:B------:R3:W1:Y:S01]  /*0870*/  SYNCS.EXCH.64 URZ, [UR7+0xb8], UR4 ;  /* 0x0000b80407ff75b2 */ /* 0x0006620008000100 */
[----:B------:R-:W-:Y:S01]  /*0880*/  NOP ;  /* 0x0000000000007918 */ /* 0x000fe20000000000 */
.L_x_11:
[----:B------:R-:W2:Y:S01]  /*0890*/  SHFL.IDX PT, R2, R153, RZ, 0x1f ;  /* 0x00001fff99027589 */ /* 0x000ea200000e0000 */
[----:B------:R-:W-:Y:S01]  /*08a0*/  NOP ;  /* 0x0000000000007918 */ /* 0x000fe20000000000 */
[----:B--2---:R-:W-:-:S13]  /*08b0*/  ISETP.NE.AND P0, PT, R2, 0x3, PT ;  /* 0x000000030200780c */ /* 0x004fda0003f05270 */
[----:B------:R-:W-:Y:S05]  /*08c0*/  @P0 BRA `(.L_x_12) ;  /* 0x0000000000300947 */ /* 0x000fea0003800000 */
[----:B---3--:R-:W2:Y:S01]  /*08d0*/  S2UR UR5, SR_CgaCtaId ;  /* 0x00000000000579c3 */ /* 0x008ea20000008800 */
[----:B------:R-:W-:Y:S01]  /*08e0*/  UMOV UR7, 0x400 ;  /* 0x0000040000077882 */ /* 0x000fe20000000000 */
[----:B------:R-:W-:Y:S01]  /*08f0*/  UMOV UR4, 0x20 ;  /* 0x0000002000047882 */ /* 0x000fe20000000000 */
[----:B------:R-:W-:Y:S01]  /*0900*/  ELECT P0, URZ, PT ;  /* 0x0000000000ff782f */ /* 0x000fe20003800000 */
[----:B------:R-:W-:-:S04]  /*0910*/  UIADD3 UR10, UPT, UPT, -UR4, 0x100000, URZ ;  /* 0x00100000040a7890 */ /* 0x000fc8000fffe1ff */
[----:B------:R-:W-:Y:S02]  /*0920*/  USHF.L.U32 UR11, UR10, 0xb, URZ ;  /* 0x0000000b0a0b7899 */ /* 0x000fe400080006ff */
[----:B------:R-:W-:Y:S02]  /*0930*/  USHF.L.U32 UR10, UR10, 0x1, URZ ;  /* 0x000000010a0a7899 */ /* 0x000fe400080006ff */
[----:B--2---:R-:W-:Y:S01]  /*0940*/  ULEA UR5, UR5, UR7, 0x18 ;  /* 0x0000000705057291 */ /* 0x004fe2000f8ec0ff */
[----:B------:R-:W2:Y:S11]  /*0950*/  FENCE.VIEW.ASYNC.S ;  /* 0x00000000000073c6 */ /* 0x000eb60000000000 */
[----:B--2---:R2:W3:Y:S01]  /*0960*/  SYNCS.EXCH.64 URZ, [UR5+0xc0], UR10 ;  /* 0x0000c00a05ff75b2 */ /* 0x0044e20008000100 */
[----:B------:R2:W1:Y:S01]  /*0970*/  SYNCS.EXCH.64 URZ, [UR5+0xc8], UR10 ;  /* 0x0000c80a05ff75b2 */ /* 0x0004620008000100 */
[----:B------:R-:W-:Y:S01]  /*0980*/  NOP ;  /* 0x0000000000007918 */ /* 0x000fe20000000000 */
.L_x_12:
[----:B------:R-:W4:Y:S01]  /*0990*/  SHFL.IDX PT, R2, R153, RZ, 0x1f ;  /* 0x00001fff99027589 */ /* 0x000f2200000e0000 */
[----:B------:R-:W-:Y:S01]  /*09a0*/  NOP ;  /* 0x0000000000007918 */ /* 0x000fe20000000000 */
[----:B----4-:R-:W-:-:S13]  /*09b0*/  ISETP.NE.AND P0, PT, R2, 0x4, PT ;  /* 0x000000040200780c */ /* 0x010fda0003f05270 */
[----:B------:R-:W-:Y:S05]  /*09c0*/  @P0 BRA `(.L_x_13) ;  /* 0x00000000004c0947 */ /* 0x000fea0003800000 */
[----:B--23--:R-:W2:Y:S01]  /*09d0*/  S2UR UR5, SR_CgaCtaId ;  /* 0x00000000000579c3 */ /* 0x00cea20000008800 */
[----:B------:R-:W-:Y:S01]  /*09e0*/  UMOV UR9, 0x100 ;  /* 0x0000010000097882 */ /* 0x000fe20000000000 */
[----:B------:R-:W-:Y:S01]  /*09f0*/  UMOV UR7, 0x400 ;  /* 0x0000040000077882 */ /* 0x000fe20000000000 */
[----:B------:R-:W-:Y:S01]  /*0a00*/  USEL UR9, UR9, 0xe0, UP2 ;  /* 0x000000e009097887 */ /* 0x000fe20009000000 */
[----:B------:R-:W-:Y:S01]  /*0a10*/  UMOV UR4, 0x1 ;  /* 0x0000000100047882 */ /* 0x000fe20000000000 */
[----:B------:R-:W-:Y:S01]  /*0a20*/  ELECT P0, URZ, PT ;  /* 0x0000000000ff782f */ /* 0x000fe20003800000 */
[----:B------:R-:W-:-:S04]  /*0a30*/  UIADD3 UR10, UPT, UPT, -UR4, 0x100000, URZ ;  /* 0x00100000040a7890 */ /* 0x000fc8000fffe1ff */
[----:B------:R-:W-:Y:S02]  /*0a40*/  USHF.L.U32 UR11, UR10, 0xb, URZ ;  /* 0x0000000b0a0b7899 */ /* 0x000fe400080006ff */
[----:B------:R-:W-:Y:S02]  /*0a50*/  USHF.L.U32 UR10, UR10, 0x1, URZ ;  /* 0x000000010a0a7899 */ /* 0x000fe400080006ff */
[----:B------:R-:W-:-:S04]  /*0a60*/  UIADD3 UR12, UPT, UPT, -UR9, 0x100000, URZ ;  /* 0x00100000090c7890 */ /* 0x000fc8000fffe1ff */
[----:B------:R-:W-:Y:S02]  /*0a70*/  USHF.L.U32 UR13, UR12, 0xb, URZ ;  /* 0x0000000b0c0d7899 */ /* 0x000fe400080006ff */
[----:B------:R-:W-:Y:S02]  /*0a80*/  USHF.L.U32 UR12, UR12, 0x1, URZ ;  /* 0x000000010c0c7899 */ /* 0x000fe400080006ff */
[----:B--2---:R-:W-:Y:S01]  /*0a90*/  ULEA UR5, UR5, UR7, 0x18 ;  /* 0x0000000705057291 */ /* 0x004fe2000f8ec0ff */
[----:B------:R-:W2:Y:S11]  /*0aa0*/  FENCE.VIEW.ASYNC.S ;  /* 0x00000000000073c6 */ /* 0x000eb60000000000 */
[----:B--2---:R4:W2:Y:S01]  /*0ab0*/  SYNCS.EXCH.64 URZ, [UR5+0xd0], UR10 ;  /* 0x0000d00a05ff75b2 */ /* 0x0048a20008000100 */
[----:B------:R4:W3:Y:S01]  /*0ac0*/  SYNCS.EXCH.64 URZ, [UR5+0xe0], UR12 ;  /* 0x0000e00c05ff75b2 */ /* 0x0008e20008000100 */
[----:B------:R4:W1:Y:S01]  /*0ad0*/  SYNCS.EXCH.64 URZ, [UR5+0xd8], UR10 ;  /* 0x0000d80a05ff75b2 */ /* 0x0008620008000100 */
[----:B------:R4:W1:Y:S02]  /*0ae0*/  SYNCS.EXCH.64 URZ, [UR5+0xe8], UR12 ;  /* 0x0000e80c05ff75b2 */ /* 0x0008640008000100 */
[----:B----4-:R-:W-:Y:S01]  /*0af0*/  NOP ;  /* 0x0000000000007918 */ /* 0x010fe20000000000 */
.L_x_13:
[----:B------:R-:W4:Y:S01]  /*0b00*/  SHFL.IDX PT, R2, R153, RZ, 0x1f ;  /* 0x00001fff99027589 */ /* 0x000f2200000e0000 */
[----:B------:R-:W-:Y:S01]  /*0b10*/  NOP ;  /* 0x0000000000007918 */ /* 0x000fe20000000000 */
[----:B----4-:R-:W-:-:S13]  /*0b20*/  ISETP.NE.AND P0, PT, R2, 0x5, PT ;  /* 0x000000050200780c */ /* 0x010fda0003f05270 */
[----:B------:R-:W-:Y:S05]  /*0b30*/  @P0 BRA `(.L_x_14) ;  /* 0x0000000000480947 */ /* 0x000fea0003800000 */
[----:B---3--:R-:W3:Y:S01]  /*0b40*/  S2UR UR7, SR_CgaCtaId ;  /* 0x00000000000779c3 */ /* 0x008ee20000008800 */
[----:B------:R-:W-:Y:S01]  /*0b50*/  UMOV UR9, 0x400 ;  /* 0x0000040000097882 */ /* 0x000fe20000000000 */
[----:B--2---:R-:W-:Y:S01]  /*0b60*/  UMOV UR5, 0x1 ;  /* 0x0000000100057882 */ /* 0x004fe20000000000 */
        /* <DEDUP_REMOVED lines=9> */
[----:B------:R-:W2:Y:S11]  /*0c00*/  FENCE.VIEW.ASYNC.S ;  /* 0x00000000000073c6 */ /* 0x000eb60000000000 */
[----:B--2---:R4:W2:Y:S01]  /*0c10*/  SYNCS.EXCH.64 URZ, [UR7+0xf0], UR10 ;  /* 0x0000f00a07ff75b2 */ /* 0x0048a20008000100 */
[----:B------:R4:W3:Y:S01]  /*0c20*/  SYNCS.EXCH.64 URZ, [UR7+0x100], UR4 ;  /* 0x0001000407ff75b2 */ /* 0x0008e20008000100 */
[----:B------:R4:W1:Y:S01]  /*0c30*/  SYNCS.EXCH.64 URZ, [UR7+0xf8], UR10 ;  /* 0x0000f80a07ff75b2 */ /* 0x0008620008000100 */
[----:B------:R4:W1:Y:S02]  /*0c40*/  SYNCS.EXCH.64 URZ, [UR7+0x108], UR4 ;  /* 0x0001080407ff75b2 */ /* 0x0008640008000100 */
[----:B----4-:R-:W-:Y:S01]  /*0c50*/  NOP ;  /* 0x0000000000007918 */ /* 0x010fe20000000000 */
.L_x_14:
[----:B------:R-:W4:Y:S01]  /*0c60*/  SHFL.IDX PT, R2, R153, RZ, 0x1f ;  /* 0x00001fff99027589 */ /* 0x000f2200000e0000 */
[----:B------:R-:W-:Y:S01]  /*0c70*/  NOP ;  /* 0x0000000000007918 */ /* 0x000fe20000000000 */
[----:B----4-:R-:W-:-:S13]  /*0c80*/  ISETP.NE.AND P0, PT, R2, 0x3, PT ;  /* 0x000000030200780c */ /* 0x010fda0003f05270 */
[----:B------:R-:W-:Y:S05]  /*0c90*/  @P0 BRA `(.L_x_15) ;  /* 0x0000000000380947 */ /* 0x000fea0003800000 */
[----:B--23--:R-:W2:Y:S01]  /*0ca0*/  S2UR UR5, SR_CgaCtaId ;  /* 0x00000000000579c3 */ /* 0x00cea20000008800 */
        /* <DEDUP_REMOVED lines=13> */
.L_x_15:
[----:B--23--:R-:W2:Y:S01]  /*0d80*/  S2UR UR5, SR_CTAID.X ;  /* 0x00000000000579c3 */ /* 0x00cea20000002500 */
[----:B------:R-:W-:-:S05]  /*0d90*/  CS2R.32 R150, SR_CgaSize ;  /* 0x0000000000967805 */ /* 0x000fca0000008a00 */
[----:B------:R-:W-:-:S05]  /*0da0*/  IMAD R150, R150, -0xa0, RZ ;  /* 0xffffff6096967824 */ /* 0x000fca00078e02ff */
[----:B------:R-:W-:-:S14]  /*0db0*/  R2UR UR9, R150 ;  /* 0x00000000960972ca */ /* 0x000fdc00000e0000 */
[----:B------:R-:W3:Y:S01]  /*0dc0*/  LDCU UR9, c[0x0][UR9+0x2b0] ;  /* 0x00005600090977ac */ /* 0x000ee20008000800 */
[----:B------:R-:W-:Y:S01]  /*0dd0*/  NOP ;  /* 0x0000000000007918 */ /* 0x000fe20000000000 */
[----:B------:R-:W-:-:S05]  /*0de0*/  CS2R.32 R150, SR_CgaSize ;  /* 0x0000000000967805 */ /* 0x000fca0000008a00 */
[----:B------:R-:W-:-:S05]  /*0df0*/  IMAD R150, R150, -0xa0, RZ ;  /* 0xffffff6096967824 */ /* 0x000fca00078e02ff */
[----:B------:R-:W-:-:S14]  /*0e00*/  R2UR UR7, R150 ;  /* 0x00000000960772ca */ /* 0x000fdc00000e0000 */
[----:B------:R-:W4:Y:S01]  /*0e10*/  LDCU UR7, c[0x0][UR7+0x2b4] ;  /* 0x00005680070777ac */ /* 0x000f220008000800 */
[----:B------:R-:W1:Y:S08]  /*0e20*/  S2UR UR4, SR_CTAID.Y ;  /* 0x00000000000479c3 */ /* 0x000e700000002600 */
[----:B------:R-:W4:Y:S01]  /*0e30*/  LDC R9, c[0x0][0xb24] ;  /* 0x0002c900ff097b82 */ /* 0x000f220000000800 */
[----:B--2---:R-:W-:-:S02]  /*0e40*/  I2FP.F32.U32 R5, UR5 ;  /* 0x0000000500057c45 */ /* 0x004fc40008201000 */
[----:B------:R-:W-:-:S05]  /*0e50*/  CS2R.32 R3, SR_CgaSize ;  /* 0x0000000000037805 */ /* 0x000fca0000008a00 */
[----:B------:R-:W-:-:S06]  /*0e60*/  IMAD R3, R3, -0xa0, RZ ;  /* 0xffffff6003037824 */ /* 0x000fcc00078e02ff */
[----:B------:R-:W2:Y:S01]  /*0e70*/  LDC R3, c[0x0][R3+0x2a0] ;  /* 0x0000a80003037b82 */ /* 0x000ea20000000800 */
[----:B------:R-:W-:Y:S01]  /*0e80*/  MOV R21, UR5 ;  /* 0x0000000500157c02 */ /* 0x000fe20008000f00 */
[----:B---3--:R-:W-:Y:S01]  /*0e90*/  FMUL R5, R5, UR9 ;  /* 0x0000000905057c20 */ /* 0x008fe20008400000 */
[----:B-1----:R-:W-:Y:S02]  /*0ea0*/  I2FP.F32.U32 R4, UR4 ;  /* 0x0000000400047c45 */ /* 0x002fe40008201000 */
[----:B------:R-:W-:-:S05]  /*0eb0*/  CS2R.32 R2, SR_CgaSize ;  /* 0x0000000000027805 */ /* 0x000fca0000008a00 */
[----:B------:R-:W-:-:S06]  /*0ec0*/  IMAD R2, R2, -0xa0, RZ ;  /* 0xffffff6002027824 */ /* 0x000fcc00078e02ff */
[----:B------:R-:W1:Y:S01]  /*0ed0*/  LDC R2, c[0x0][R2+0x2a4] ;  /* 0x0000a90002027b82 */ /* 0x000e620000000800 */
[----:B------:R-:W3:Y:S01]  /*0ee0*/  F2I.U32.TRUNC.NTZ R150, R5 ;  /* 0x0000000500967305 */ /* 0x000ee2000020f000 */
[----:B------:R-:W-:Y:S01]  /*0ef0*/  MOV R20, UR4 ;  /* 0x0000000400147c02 */ /* 0x000fe20008000f00 */
[----:B----4-:R-:W-:-:S05]  /*0f00*/  FMUL R4, R4, UR7 ;  /* 0x0000000704047c20 */ /* 0x010fca0008400000 */
[----:B------:R-:W-:Y:S01]  /*0f10*/  BAR.SYNC.DEFER_BLOCKING 0x0 ;  /* 0x0000000000007b1d */ /* 0x000fe20000010000 */
[----:B------:R-:W-:-:S05]  /*0f20*/  ISETP.GE.AND P0, PT, R9, 0x1, PT ;  /* 0x000000010900780c */ /* 0x000fca0003f06270 */
[----:B------:R-:W4:Y:S02]  /*0f30*/  F2I.U32.TRUNC.NTZ R143, R4 ;  /* 0x00000004008f7305 */ /* 0x000f24000020f000 */
[----:B------:R-:W1:Y:S01]  /*0f40*/  S2UR UR36, SR_CTAID.Z ;  /* 0x00000000002479c3 */ /* 0x000e620000002700 */
[----:B---3--:R-:W-:-:S05]  /*0f50*/  IADD3 R150, PT, PT, -R150, RZ, RZ ;  /* 0x000000ff96967210 */ /* 0x008fca0007ffe1ff */
[----:B--2---:R-:W-:Y:S01]  /*0f60*/  IMAD R150, R3, R150, UR5 ;  /* 0x0000000503967e24 */ /* 0x004fe2000f8e0296 */
[----:B----4-:R-:W-:-:S05]  /*0f70*/  IADD3 R143, PT, PT, -R143, RZ, RZ ;  /* 0x000000ff8f8f7210 */ /* 0x010fca0007ffe1ff */
[----:B-1----:R-:W-:Y:S01]  /*0f80*/  IMAD R143, R2, R143, UR4 ;  /* 0x00000004028f7e24 */ /* 0x002fe2000f8e028f */
[----:B------:R-:W-:Y:S06]  /*0f90*/  @!P0 BRA `(.L_x_16) ;  /* 0x0000000000b88947 */ /* 0x000fec0003800000 */
[----:B------:R-:W1:Y:S01]  /*0fa0*/  LDC.64 R4, c[0x0][0xb18] ;  /* 0x0002c600ff047b82 */ /* 0x000e620000000a00 */
[----:B------:R-:W-:-:S07]  /*0fb0*/  ISETP.NE.AND P0, PT, R9, 0x1, PT ;  /* 0x000000010900780c */ /* 0x000fce0003f05270 */
[----:B------:R-:W2:Y:S08]  /*0fc0*/  LDC R10, c[0x0][0xb0c] ;  /* 0x0002c300ff0a7b82 */ /* 0x000eb00000000800 */
[----:B------:R-:W3:Y:S08]  /*0fd0*/  LDC R11, c[0x0][0x370] ;  /* 0x0000dc00ff0b7b82 */ /* 0x000ef00000000800 */
[----:B------:R-:W4:Y:S01]  /*0fe0*/  LDC R12, c[0x0][0x374] ;  /* 0x0000dd00ff0c7b82 */ /* 0x000f220000000800 */
[----:B-1----:R-:W-:-:S07]  /*0ff0*/  ISETP.NE.AND P1, PT, R4, 0x1, PT ;  /* 0x000000010400780c */ /* 0x002fce0003f25270 */
[----:B------:R-:W3:Y:S01]  /*1000*/  LDC.64 R6, c[0x0][0xb10] ;  /* 0x0002c400ff067b82 */ /* 0x000ee20000000a00 */
[----:B--2---:R-:W-:-:S07]  /*1010*/  ISETP.NE.AND P2, PT, R10, 0x1, PT ;  /* 0x000000010a00780c */ /* 0x004fce0003f45270 */
[----:B------:R-:W1:Y:S08]  /*1020*/  LDC R8, c[0x0][0xb20] ;  /* 0x0002c800ff087b82 */ /* 0x000e700000000800 */
[----:B------:R-:W2:Y:S01]  /*1030*/  LDC.64 R2, c[0x0][0xb28] ;  /* 0x0002ca00ff027b82 */ /* 0x000ea20000000a00 */
[----:B----4-:R-:W-:-:S04]  /*1040*/  IMAD.HI.U32 R13, R12, R5, RZ ;  /* 0x000000050c0d7227 */ /* 0x010fc800078e00ff */
[----:B------:R-:W-:-:S04]  /*1050*/  IMAD.HI.U32 R5, R20, R5, RZ ;  /* 0x0000000514057227 */ /* 0x000fc800078e00ff */
[----:B---3--:R-:W-:-:S04]  /*1060*/  IMAD.HI.U32 R14, R11, R6, RZ ;  /* 0x000000060b0e7227 */ /* 0x008fc800078e00ff */
[C---:B------:R-:W-:Y:S01]  /*1070*/  IMAD.HI.U32 R16, R21.reuse, R6, RZ ;  /* 0x0000000615107227 */ /* 0x040fe200078e00ff */
[-C--:B------:R-:W-:Y:S02]  /*1080*/  @P2 SHF.R.U32.HI R11, RZ, R7.reuse, R14 ;  /* 0x00000007ff0b2219 */ /* 0x080fe4000001160e */
[-C--:B-1----:R-:W-:Y:S02]  /*1090*/  @P1 SHF.R.U32.HI R12, RZ, R8.reuse, R13 ;  /* 0x00000008ff0c1219 */ /* 0x082fe4000001160d */
[----:B------:R-:W-:Y:S02]  /*10a0*/  SHF.R.U32.HI R5, RZ, R8, R5 ;  /* 0x00000008ff057219 */ /* 0x000fe40000011605 */
[----:B------:R-:W-:Y:S02]  /*10b0*/  SHF.R.U32.HI R16, RZ, R7, R16 ;  /* 0x00000007ff107219 */ /* 0x000fe40000011610 */
[----:B------:R-:W-:Y:S01]  /*10c0*/  SEL R5, R20, R5, !P1 ;  /* 0x0000000514057207 */ /* 0x000fe20004800000 */
[----:B--2---:R-:W-:Y:S01]  /*10d0*/  IMAD.HI.U32 R14, R12, R2, RZ ;  /* 0x000000020c0e7227 */ /* 0x004fe200078e00ff */
[----:B------:R-:W-:-:S02]  /*10e0*/  SEL R7, R21, R16, !P2 ;  /* 0x0000001015077207 */ /* 0x000fc40005000000 */
[----:B------:R-:W-:Y:S01]  /*10f0*/  IADD3 R13, PT, PT, -R5, RZ, RZ ;  /* 0x000000ff050d7210 */ /* 0x000fe20007ffe1ff */
[----:B------:R-:W-:Y:S01]  /*1100*/  IMAD.HI.U32 R6, R11, R2, RZ ;  /* 0x000000020b067227 */ /* 0x000fe200078e00ff */
[----:B------:R-:W-:-:S03]  /*1110*/  @P0 SHF.R.U32.HI R12, RZ, R3, R14 ;  /* 0x00000003ff0c0219 */ /* 0x000fc6000001160e */
[----:B------:R-:W-:Y:S01]  /*1120*/  IMAD R13, R4, R13, R20 ;  /* 0x0000000d040d7224 */ /* 0x000fe200078e0214 */
[----:B------:R-:W-:Y:S01]  /*1130*/  @P0 SHF.R.U32.HI R11, RZ, R3, R6 ;  /* 0x00000003ff0b0219 */ /* 0x000fe20000011606 */
[----:B------:R-:W-:-:S04]  /*1140*/  IMAD R12, R12, R9, RZ ;  /* 0x000000090c0c7224 */ /* 0x000fc800078e02ff */
[----:B------:R-:W-:Y:S01]  /*1150*/  IMAD R6, R11, R9, RZ ;  /* 0x000000090b067224 */ /* 0x000fe200078e02ff */
[----:B------:R-:W-:-:S04]  /*1160*/  ISETP.GE.AND P1, PT, R5, R12, PT ;  /* 0x0000000c0500720c */ /* 0x000fc80003f26270 */
[----:B------:R-:W-:Y:S01]  /*1170*/  ISETP.GE.OR P1, PT, R7, R6, P1 ;  /* 0x000000060700720c */ /* 0x000fe20000f26670 */
[----:B------:R-:W-:-:S05]  /*1180*/  IMAD.HI.U32 R6, R5, R2, RZ ;  /* 0x0000000205067227 */ /* 0x000fca00078e00ff */
[----:B------:R-:W-:-:S04]  /*1190*/  SHF.R.U32.HI R6, RZ, R3, R6 ;  /* 0x00000003ff067219 */ /* 0x000fc80000011606 */
[----:B------:R-:W-:-:S03]  /*11a0*/  SEL R6, R5, R6, !P0 ;  /* 0x0000000605067207 */ /* 0x000fc60004000000 */
[----:B------:R-:W-:Y:S01]  /*11b0*/  @!P1 IMAD.HI.U32 R8, R7, R2, RZ ;  /* 0x0000000207089227 */ /* 0x000fe200078e00ff */
[----:B------:R-:W-:-:S04]  /*11c0*/  IADD3 R2, PT, PT, -R6, RZ, RZ ;  /* 0x000000ff06027210 */ /* 0x000fc80007ffe1ff */
[----:B------:R-:W-:Y:S01]  /*11d0*/  @!P1 SHF.R.U32.HI R8, RZ, R3, R8 ;  /* 0x00000003ff089219 */ /* 0x000fe20000011608 */
[----:B------:R-:W-:-:S03]  /*11e0*/  IMAD R2, R9, R2, R5 ;  /* 0x0000000209027224 */ /* 0x000fc600078e0205 */
[----:B------:R-:W-:-:S05]  /*11f0*/  @!P1 SEL R3, R7, R8, !P0 ;  /* 0x0000000807039207 */ /* 0x000fca0004000000 */
[--C-:B------:R-:W-:Y:S02]  /*1200*/  @!P1 IMAD.IADD R6, R6, 0x1, -R3.reuse ;  /* 0x0000000106069824 */ /* 0x100fe400078e0a03 */
[----:B------:R-:W-:Y:S01]  /*1210*/  @!P1 IMAD R3, R2, R11, R3 ;  /* 0x0000000b02039224 */ /* 0x000fe200078e0203 */
[----:B------:R-:W-:Y:S01]  /*1220*/  IADD3 R2, PT, PT, -R7, RZ, RZ ;  /* 0x000000ff07027210 */ /* 0x000fe20007ffe1ff */
[----:B------:R-:W-:Y:S02]  /*1230*/  @!P1 IMAD R5, R6, R9, R7 ;  /* 0x0000000906059224 */ /* 0x000fe400078e0207 */
[----:B------:R-:W-:Y:S02]  /*1240*/  @!P1 IMAD.MOV.U32 R7, RZ, RZ, R3 ;  /* 0x000000ffff079224 */ /* 0x000fe400078e0003 */
[----:B------:R-:W-:Y:S02]  /*1250*/  IMAD R2, R10, R2, R21 ;  /* 0x000000020a027224 */ /* 0x000fe400078e0215 */
[----:B------:R-:W-:-:S02]  /*1260*/  IMAD R20, R5, R4, R13 ;  /* 0x0000000405147224 */ /* 0x000fc400078e020d */
[----:B------:R-:W-:Y:S02]  /*1270*/  IMAD R21, R7, R10, R2 ;  /* 0x0000000a07157224 */ /* 0x000fe400078e0202 */
.L_x_16:
[----:B------:R-:W1:Y:S01]  /*1280*/  LDCU UR4, c[0x0][0xb30] ;  /* 0x00016600ff0477ac */ /* 0x000e620008000800 */
[----:B------:R-:W2:Y:S08]  /*1290*/  S2UR UR37, SR_CgaCtaId ;  /* 0x00000000002579c3 */ /* 0x000eb00000008800 */
[----:B------:R-:W3:Y:S01]  /*12a0*/  LDC R72, c[0x0][0xb24] ;  /* 0x0002c900ff487b82 */ /* 0x000ee20000000800 */
[----:B-1----:R-:W-:-:S09]  /*12b0*/  UISETP.NE.AND UP1, UPT, UR4, 0x1, UPT ;  /* 0x000000010400788c */ /* 0x002fd2000bf25270 */
[----:B--2---:R-:W-:Y:S05]  /*12c0*/  BRA.U UP1, `(.L_x_17) ;  /* 0x0000000101407547 */ /* 0x004fea000b800000 */
[----:B------:R-:W1:Y:S08]  /*12d0*/  LDC.64 R4, c[0x0][0xb10] ;  /* 0x0002c400ff047b82 */ /* 0x000e700000000a00 */
[----:B------:R-:W2:Y:S08]  /*12e0*/  LDC.64 R2, c[0x0][0xb18] ;  /* 0x0002c600ff027b82 */ /* 0x000eb00000000a00 */
[----:B------:R-:W4:Y:S08]  /*12f0*/  LDC R6, c[0x0][0xb20] ;  /* 0x0002c800ff067b82 */ /* 0x000f300000000800 */
[----:B------:R-:W3:Y:S01]  /*1300*/  LDC R8, c[0x0][0xb0c] ;  /* 0x0002c300ff087b82 */ /* 0x000ee20000000800 */
[----:B-1----:R-:W-:-:S05]  /*1310*/  IMAD.HI.U32 R4, R21, R4, RZ ;  /* 0x0000000415047227 */ /* 0x002fca00078e00ff */
[----:B------:R-:W-:Y:S01]  /*1320*/  SHF.R.U32.HI R4, RZ, R5, R4 ;  /* 0x00000005ff047219 */ /* 0x000fe20000011604 */
[----:B--2---:R-:W-:Y:S01]  /*1330*/  IMAD.HI.U32 R3, R20, R3, RZ ;  /* 0x0000000314037227 */ /* 0x004fe200078e00ff */
[----:B------:R-:W-:-:S04]  /*1340*/  ISETP.NE.AND P0, PT, R2, 0x1, PT ;  /* 0x000000010200780c */ /* 0x000fc80003f05270 */
[----:B----4-:R-:W-:-:S04]  /*1350*/  SHF.R.U32.HI R3, RZ, R6, R3 ;  /* 0x00000006ff037219 */ /* 0x010fc80000011603 */
[----:B------:R-:W-:Y:S02]  /*1360*/  SEL R3, R20, R3, !P0 ;  /* 0x0000000314037207 */ /* 0x000fe40004000000 */
[----:B---3--:R-:W-:-:S04]  /*1370*/  ISETP.NE.AND P1, PT, R8, 0x1, PT ;  /* 0x000000010800780c */ /* 0x008fc80003f25270 */
[----:B------:R-:W-:-:S05]  /*1380*/  SEL R4, R21, R4, !P1 ;  /* 0x0000000415047207 */ /* 0x000fca0004800000 */
[----:B------:R-:W-:Y:S02]  /*1390*/  IMAD.IADD R5, R3, 0x1, -R4 ;  /* 0x0000000103057824 */ /* 0x000fe400078e0a04 */
[----:B------:R-:W-:Y:S02]  /*13a0*/  IMAD.IADD R3, R4, 0x1, -R3 ;  /* 0x0000000104037824 */ /* 0x000fe400078e0a03 */
[----:B------:R-:W-:Y:S02]  /*13b0*/  IMAD R21, R5, R8, R21 ;  /* 0x0000000805157224 */ /* 0x000fe400078e0215 */
[----:B------:R-:W-:-:S07]  /*13c0*/  IMAD R20, R3, R2, R20 ;  /* 0x0000000203147224 */ /* 0x000fce00078e0214 */
.L_x_17:
[----:B------:R-:W-:Y:S01]  /*13d0*/  BAR.SYNC.DEFER_BLOCKING 0x0 ;  /* 0x0000000000007b1d */ /* 0x000fe20000010000 */
[----:B------:R-:W-:Y:S01]  /*13e0*/  UISETP.NE.AND UP1, UPT, UR8, 0x2, UPT ;  /* 0x000000020800788c */ /* 0x000fe2000bf25270 */
[----:B------:R-:W-:Y:S02]  /*13f0*/  ISETP.NE.OR P5, PT, R0, 0x2, !P5 ;  /* 0x000000020000780c */ /* 0x000fe40006fa5670 */
[----:B------:R-:W-:-:S06]  /*1400*/  LOP3.LUT R2, R165, 0x1f, RZ, 0xc0, !PT ;  /* 0x0000001fa5027812 */ /* 0x000fcc00078ec0ff */
[----:B------:R-:W-:Y:S05]  /*1410*/  BRA.U UP1, `(.L_x_18) ;  /* 0x0000001501107547 */ /* 0x000fea000b800000 */
[----:B------:R-:W1:Y:S01]  /*1420*/  LDCU UR15, c[0x0][0x38c] ;  /* 0x00007180ff0f77ac */ /* 0x000e620008000800 */
[----:B------:R-:W2:Y:S01]  /*1430*/  LDC R9, c[0x0][0x370] ;  /* 0x0000dc00ff097b82 */ /* 0x000ea20000000800 */
[----:B------:R-:W-:Y:S01]  /*1440*/  PLOP3.LUT P1, PT, PT, PT, UP2, 0x80, 0x8 ;  /* 0x000000000008781c */ /* 0x000fe20003f2f028 */
[----:B------:R-:W-:Y:S01]  /*1450*/  IMAD.MOV.U32 R15, RZ, RZ, 0x1 ;  /* 0x00000001ff0f7424 */ /* 0x000fe200078e00ff */
[----:B------:R-:W-:Y:S01]  /*1460*/  ISETP.EQ.OR P4, PT, R2, RZ, P5 ;  /* 0x000000ff0200720c */ /* 0x000fe20002f82670 */
[----:B------:R-:W-:Y:S01]  /*1470*/  IMAD.MOV.U32 R14, RZ, RZ, RZ ;  /* 0x000000ffff0e7224 */ /* 0x000fe200078e00ff */
[----:B------:R-:W-:Y:S02]  /*1480*/  PLOP3.LUT P1, PT, P1, PT, PT, 0x8, 0x80 ;  /* 0x000000000080781c */ /* 0x000fe40000f2e170 */
[----:B------:R-:W-:Y:S01]  /*1490*/  CS2R R12, SRZ ;  /* 0x00000000000c7805 */ /* 0x000fe2000001ff00 */
[----:B------:R-:W-:Y:S01]  /*14a0*/  IMAD.MOV.U32 R10, RZ, RZ, 0x1 ;  /* 0x00000001ff0a7424 */ /* 0x000fe200078e00ff */
[----:B------:R-:W4:Y:S01]  /*14b0*/  LDC R0, c[0x0][0x374] ;  /* 0x0000dd00ff007b82 */ /* 0x000f220000000800 */
[----:B------:R-:W2:Y:S01]  /*14c0*/  LDCU.64 UR24, c[0x0][0x348] ;  /* 0x00006900ff1877ac */ /* 0x000ea20008000a00 */
[----:B------:R-:W-:Y:S01]  /*14d0*/  UMOV UR13, URZ ;  /* 0x000000ff000d7c82 */ /* 0x000fe20008000000 */
[----:B-1----:R-:W-:-:S04]  /*14e0*/  UIADD3 UR5, UPT, UPT, UR15, 0x3f, URZ ;  /* 0x0000003f0f057890 */ /* 0x002fc8000fffe0ff */
[----:B------:R-:W-:-:S04]  /*14f0*/  USHF.R.S32.HI UR4, URZ, 0x1f, UR5 ;  /* 0x0000001fff047899 */ /* 0x000fc80008011405 */
[----:B------:R-:W-:-:S04]  /*1500*/  ULEA.HI UR4, UR4, UR5, URZ, 0x6 ;  /* 0x0000000504047291 */ /* 0x000fc8000f8f30ff */
[----:B------:R-:W-:Y:S02]  /*1510*/  USHF.R.S32.HI UR22, URZ, 0x6, UR4 ;  /* 0x00000006ff167899 */ /* 0x000fe40008011404 */
[----:B------:R-:W-:Y:S02]  /*1520*/  UIADD3 UR4, UPT, UPT, UR15, -0x1, URZ ;  /* 0xffffffff0f047890 */ /* 0x000fe4000fffe0ff */
[----:B------:R-:W-:Y:S02]  /*1530*/  UISETP.LT.U32.AND UP0, UPT, UR22, 0x9, UPT ;  /* 0x000000091600788c */ /* 0x000fe4000bf01070 */
[----:B------:R-:W-:Y:S02]  /*1540*/  UISETP.GE.U32.AND UP1, UPT, UR4, -0x7f, UPT ;  /* 0xffffff810400788c */ /* 0x000fe4000bf26070 */
[----:B------:R-:W-:Y:S02]  /*1550*/  USEL UR21, UR22, 0x9, UP0 ;  /* 0x0000000916157887 */ /* 0x000fe40008000000 */
[----:B------:R-:W-:-:S02]  /*1560*/  UIADD3 UR15, UPT, UPT, UR15, 0x7e, URZ ;  /* 0x0000007e0f0f7890 */ /* 0x000fc4000fffe0ff */
[----:B------:R-:W-:Y:S02]  /*1570*/  UIADD3 UR7, UPT, UPT, UR21, -0x1, URZ ;  /* 0xffffffff15077890 */ /* 0x000fe4000fffe0ff */
[----:B------:R-:W-:-:S03]  /*1580*/  UIADD3 UR14, UPT, UPT, UR22, -UR21, URZ ;  /* 0x80000015160e7290 */ /* 0x000fc6000fffe0ff */
[----:B------:R-:W-:-:S04]  /*1590*/  @UP1 UIADD3 UR7, UPT, UPT, UR21, URZ, URZ ;  /* 0x000000ff15071290 */ /* 0x000fc8000fffe0ff */
[----:B--2---:R-:W-:-:S12]  /*15a0*/  UIADD3 UR7, UPT, UPT, UR7, 0x1, URZ ;  /* 0x0000000107077890 */ /* 0x004fd8000fffe0ff */
.L_x_36:
[----:B------:R-:W-:Y:S01]  /*15b0*/  UISETP.NE.AND UP0, UPT, UR37, URZ, UPT ;  /* 0x000000ff2500728c */ /* 0x000fe2000bf05270 */
[----:B------:R-:W1:Y:S08]  /*15c0*/  S2UR UR37, SR_CgaCtaId ;  /* 0x00000000002579c3 */ /* 0x000e700000008800 */
[----:B------:R-:W-:Y:S05]  /*15d0*/  BRA.U UP0, `(.L_x_19) ;  /* 0x0000000100347547 */ /* 0x000fea000b800000 */
[----:B------:R-:W2:Y:S01]  /*15e0*/  S2R R2, SR_CgaCtaId ;  /* 0x0000000000027919 */ /* 0x000ea20000008800 */
[----:B------:R-:W-:-:S04]  /*15f0*/  MOV R3, 0x400 ;  /* 0x0000040000037802 */ /* 0x000fc80000000f00 */
[----:B--2---:R-:W-:Y:S02]  /*1600*/  LEA R3, R2, R3, 0x18 ;  /* 0x0000000302037211 */ /* 0x004fe400078ec0ff */
[----:B------:R-:W-:-:S03]  /*1610*/  SHF.L.U32 R2, R10, 0x1f, RZ ;  /* 0x0000001f0a027819 */ /* 0x000fc600000006ff */
[----:B------:R-:W-:-:S04]  /*1620*/  IMAD R3, R12, 0x8, R3 ;  /* 0x000000080c037824 */ /* 0x000fc800078e0203 */
[----:B------:R-:W2:Y:S02]  /*1630*/  SYNCS.PHASECHK.TRANS64.TRYWAIT P0, [R3+URZ+0x120], R2 ;  /* 0x00012002030075a7 */ /* 0x000ea400080011ff */
[----:B--2---:R-:W-:Y:S05]  /*1640*/  @!P0 BRA `(.L_x_20) ;  /* 0x0000008400e08947 */ /* 0x004fea0003800000 */
.L_x_124:
[----:B------:R-:W-:Y:S01]  /*1650*/  VIADD R12, R12, 0x1 ;  /* 0x000000010c0c7836 */ /* 0x000fe20000000000 */
[----:B------:R2:W-:Y:S04]  /*1660*/  SYNCS.ARRIVE.TRANS64.A1T0 RZ, [R3+URZ+0x110], RZ ;  /* 0x000110ff03ff79a7 */ /* 0x0005e800081000ff */
[----:B------:R-:W-:-:S04]  /*1670*/  ISETP.NE.AND P0, PT, R12, 0x2, PT ;  /* 0x000000020c00780c */ /* 0x000fc80003f05270 */
[----:B------:R-:W-:Y:S02]  /*1680*/  SEL R12, R12, RZ, P0 ;  /* 0x000000ff0c0c7207 */ /* 0x000fe40000000000 */
[----:B--2---:R-:W-:-:S04]  /*1690*/  SEL R3, RZ, 0x1, P0 ;  /* 0x00000001ff037807 */ /* 0x004fc80000000000 */
[----:B------:R-:W-:-:S07]  /*16a0*/  LOP3.LUT R10, R10, R3, RZ, 0x3c, !PT ;  /* 0x000000030a0a7212 */ /* 0x000fce00078e3cff */
.L_x_19:
[----:B------:R-:W-:Y:S01]  /*16b0*/  UMOV UR4, 0x400 ;  /* 0x0000040000047882 */ /* 0x000fe20000000000 */
[----:B------:R-:W-:Y:S01]  /*16c0*/  SHF.L.U32 R2, R15, 0x1f, RZ ;  /* 0x0000001f0f027819 */ /* 0x000fe200000006ff */
[----:B-1----:R-:W-:Y:S01]  /*16d0*/  ULEA UR4, UR37, UR4, 0x18 ;  /* 0x0000000425047291 */ /* 0x002fe2000f8ec0ff */
[----:B------:R-:W-:Y:S01]  /*16e0*/  R2UR UR35, R21 ;  /* 0x00000000152372ca */ /* 0x000fe200000e0000 */
[----:B------:R-:W-:Y:S01]  /*16f0*/  UISETP.GE.U32.AND UP0, UPT, UR15, 0x7f, UPT ;  /* 0x0000007f0f00788c */ /* 0x000fe2000bf06070 */
[----:B------:R-:W-:Y:S01]  /*1700*/  R2UR UR11, R20 ;  /* 0x00000000140b72ca */ /* 0x000fe200000e0000 */
[----:B------:R-:W-:Y:S01]  /*1710*/  ULEA UR5, UR13, UR4, 0x3 ;  /* 0x000000040d057291 */ /* 0x000fe2000f8e18ff */
[----:B------:R-:W-:-:S08]  /*1720*/  UMOV UR23, URZ ;  /* 0x000000ff00177c82 */ /* 0x000fd00008000000 */
[----:B------:R1:W2:Y:S01]  /*1730*/  SYNCS.PHASECHK.TRANS64.TRYWAIT P0, [UR5+0x48], R2 ;  /* 0x00004802ff0075a7 */ /* 0x0002a20008001105 */
[----:B------:R-:W-:Y:S02]  /*1740*/  USHF.L.U32 UR35, UR35, 0x7, URZ ;  /* 0x0000000723237899 */ /* 0x000fe400080006ff */
[----:B------:R-:W-:Y:S01]  /*1750*/  UIMAD UR11, UR11, 0xc0, URZ ;  /* 0x000000c00b0b78a4 */ /* 0x000fe2000f8e02ff */
[----:B------:R-:W-:Y:S11]  /*1760*/  BRA.U !UP0, `(.L_x_21) ;  /* 0x0000000108a87547 */ /* 0x000ff6000b800000 */
[----:B------:R-:W-:Y:S01]  /*1770*/  UMOV UR16, URZ ;  /* 0x000000ff00107c82 */ /* 0x000fe20008000000 */
[----:B------:R-:W-:-:S05]  /*1780*/  UMOV UR6, UR13 ;  /* 0x0000000d00067c82 */ /* 0x000fca0008000000 */
.L_x_26:
[----:B--2---:R-:W-:Y:S01]  /*1790*/  @!P5 MOV R3, 0x5000 ;  /* 0x000050000003d802 */ /* 0x004fe20000000f00 */
[----:B-1----:R-:W-:Y:S01]  /*17a0*/  ULEA UR33, UR6, UR4, 0x3 ;  /* 0x0000000406217291 */ /* 0x002fe2000f8e18ff */
[----:B--2---:R-:W-:Y:S11]  /*17b0*/  @P0 BRA `(.L_x_22) ;  /* 0x00000000000c0947 */ /* 0x004ff60003800000 */
[----:B------:R-:W-:Y:S04]  /*17c0*/  SHF.L.U32 R5, R15, 0x1f, RZ ;  /* 0x0000001f0f057819 */ /* 0x000fe800000006ff */
[----:B------:R-:W2:Y:S02]  /*17d0*/  SYNCS.PHASECHK.TRANS64.TRYWAIT P0, [UR33+0x48], R5 ;  /* 0x00004805ff0075a7 */ /* 0x000ea40008001121 */
[----:B--2---:R-:W-:Y:S05]  /*17e0*/  @!P0 BRA `(.L_x_23) ;  /* 0x00000084008c8947 */ /* 0x004fea0003800000 */
.L_x_22:
[----:B------:R2:W-:Y:S01]  /*17f0*/  @!P5 SYNCS.ARRIVE.TRANS64 RZ, [UR33], R3 ;  /* 0x00000003ffffd9a7 */ /* 0x0005e20008000021 */
[----:B------:R-:W-:Y:S04]  /*1800*/  BSSY.RECONVERGENT B0, `(.L_x_24) ;  /* 0x0000003000007945 */ /* 0x000fe80003800200 */
[----:B------:R-:W-:Y:S05]  /*1810*/  @P4 BRA `(.L_x_25) ;  /* 0x0000000000044947 */ /* 0x000fea0003800000 */
[----:B------:R-:W-:Y:S05]  /*1820*/  BPT.TRAP 0x1 ;  /* 0x000000040000795c */ /* 0x000fea0000300000 */
.L_x_25:
[----:B------:R-:W-:Y:S05]  /*1830*/  BSYNC.RECONVERGENT B0 ;  /* 0x0000000000007941 */ /* 0x000fea0003800200 */
.L_x_24:
[----:B------:R-:W-:Y:S02]  /*1840*/  UIADD3 UR13, UPT, UPT, UR6, 0x1, URZ ;  /* 0x00000001060d7890 */ /* 0x000fe4000fffe0ff */
[----:B------:R-:W-:Y:S02]  /*1850*/  UIADD3 UR18, UP1, UPT, UR24, 0x80, URZ ;  /* 0x0000008018127890 */ /* 0x000fe4000ff3e0ff */
[----:B------:R-:W-:Y:S02]  /*1860*/  UISETP.NE.AND UP0, UPT, UR13, 0x9, UPT ;  /* 0x000000090d00788c */ /* 0x000fe4000bf05270 */
[----:B------:R-:W-:Y:S02]  /*1870*/  ULEA UR32, UR6, UR4, 0xd ;  /* 0x0000000406207291 */ /* 0x000fe4000f8e68ff */
[----:B------:R-:W-:Y:S02]  /*1880*/  USEL UR9, URZ, 0x1, UP0 ;  /* 0x00000001ff097887 */ /* 0x000fe40008000000 */
[----:B------:R-:W-:Y:S02]  /*1890*/  USEL UR13, UR13, URZ, UP0 ;  /* 0x000000ff0d0d7287 */ /* 0x000fe40008000000 */
[----:B------:R-:W-:Y:S02]  /*18a0*/  USHF.L.U32 UR34, UR16, 0x6, URZ ;  /* 0x0000000610227899 */ /* 0x000fe400080006ff */
[----:B------:R-:W-:Y:S01]  /*18b0*/  ULEA UR8, UR13, UR4, 0x3 ;  /* 0x000000040d087291 */ /* 0x000fe2000f8e18ff */
[----:B------:R-:W-:Y:S01]  /*18c0*/  LOP3.LUT R15, R15, UR9, RZ, 0x3c, !PT ;  /* 0x000000090f0f7c12 */ /* 0x000fe2000f8e3cff */
[----:B------:R-:W-:Y:S02]  /*18d0*/  UIADD3.X UR19, UPT, UPT, URZ, UR25, URZ, UP1, !UPT ;  /* 0x00000019ff137290 */ /* 0x000fe40008ffe4ff */
[----:B------:R-:W-:Y:S01]  /*18e0*/  UIADD3 UR32, UPT, UPT, UR32, 0xa400, URZ ;  /* 0x0000a40020207890 */ /* 0x000fe2000fffe0ff */
[----:B-1----:R-:W-:Y:S01]  /*18f0*/  SHF.L.U32 R2, R15, 0x1f, RZ ;  /* 0x0000001f0f027819 */ /* 0x002fe200000006ff */
[----:B------:R-:W-:Y:S02]  /*1900*/  UIMAD UR5, UR6, 0x3000, UR4 ;  /* 0x00003000060578a4 */ /* 0x000fe4000f8e0204 */
[----:B------:R-:W-:Y:S01]  /*1910*/  UIADD3 UR26, UP0, UPT, UR24, 0x180, URZ ;  /* 0x00000180181a7890 */ /* 0x000fe2000ff1e0ff */
[----:B------:R1:W1:Y:S01]  /*1920*/  SYNCS.PHASECHK.TRANS64.TRYWAIT P0, [UR8+0x48], R2 ;  /* 0x00004802ff0075a7 */ /* 0x0002620008001108 */
[----:B------:R-:W-:Y:S01]  /*1930*/  UMOV UR28, 0x0 ;  /* 0x00000000001c7882 */ /* 0x000fe20000000000 */
[----:B------:R-:W-:Y:S01]  /*1940*/  UMOV UR29, 0x10000000 ;  /* 0x10000000001d7882 */ /* 0x000fe20000000000 */
[----:B------:R-:W-:Y:S01]  /*1950*/  UIADD3 UR8, UPT, UPT, UR5, 0x1c400, URZ ;  /* 0x0001c40005087890 */ /* 0x000fe2000fffe0ff */
[----:B------:R1:W-:Y:S01]  /*1960*/  UTMALDG.3D [UR32], [UR18], desc[UR28] ;  /* 0x00001c20120075b4 */ /* 0x0003e20008011000 */
[----:B------:R-:W-:Y:S02]  /*1970*/  UIADD3.X UR27, UPT, UPT, URZ, UR25, URZ, UP0, !UPT ;  /* 0x00000019ff1b7290 */ /* 0x000fe400087fe4ff */
[----:B------:R-:W-:Y:S01]  /*1980*/  UIADD3 UR16, UPT, UPT, UR16, 0x1, URZ ;  /* 0x0000000110107890 */ /* 0x000fe2000fffe0ff */
[----:B------:R-:W-:Y:S01]  /*1990*/  UMOV UR12, UR36 ;  /* 0x00000024000c7c82 */ /* 0x000fe20008000000 */
[----:B------:R-:W-:Y:S01]  /*19a0*/  UMOV UR9, UR33 ;  /* 0x0000002100097c82 */ /* 0x000fe20008000000 */
[----:B------:R-:W-:Y:S01]  /*19b0*/  UMOV UR10, UR34 ;  /* 0x00000022000a7c82 */ /* 0x000fe20008000000 */
[----:B------:R-:W-:Y:S03]  /*19c0*/  UISETP.NE.AND UP0, UPT, UR16, UR7, UPT ;  /* 0x000000071000728c */ /* 0x000fe6000bf05270 */
[----:B------:R1:W-:Y:S01]  /*19d0*/  UTMALDG.3D [UR8], [UR26], desc[UR28] ;  /* 0x00001c081a0075b4 */ /* 0x0003e20008011000 */
[----:B------:R-:W-:Y:S01]  /*19e0*/  UMOV UR23, UR7 ;  /* 0x0000000700177c82 */ /* 0x000fe20008000000 */
[----:B------:R-:W-:Y:S04]  /*19f0*/  UMOV UR6, UR13 ;  /* 0x0000000d00067c82 */ /* 0x000fe80008000000 */
[----:B------:R-:W-:Y:S05]  /*1a00*/  BRA.U UP0, `(.L_x_26) ;  /* 0xfffffffd00607547 */ /* 0x000fea000b83ffff */
.L_x_21:
[----:B------:R-:W-:Y:S01]  /*1a10*/  ULEA UR5, UR13, UR4, 0x3 ;  /* 0x000000040d057291 */ /* 0x000fe2000f8e18ff */
[----:B-1----:R-:W-:Y:S01]  /*1a20*/  SHF.L.U32 R2, R15, 0x1f, RZ ;  /* 0x0000001f0f027819 */ /* 0x002fe200000006ff */
[----:B------:R-:W-:Y:S01]  /*1a30*/  @!P1 SYNCS.ARRIVE.TRANS64.A1T0 RZ, [UR4+0xc8], RZ ;  /* 0x0000c8ffffff99a7 */ /* 0x000fe20008100004 */
[----:B------:R-:W-:-:S06]  /*1a40*/  UISETP.GT.AND UP0, UPT, UR22, UR21, UPT ;  /* 0x000000151600728c */ /* 0x000fcc000bf04270 */
[----:B--2---:R1:W2:Y:S03]  /*1a50*/  SYNCS.PHASECHK.TRANS64.TRYWAIT P0, [UR5+0x48], R2 ;  /* 0x00004802ff0075a7 */ /* 0x0042a60008001105 */
[----:B------:R-:W-:Y:S05]  /*1a60*/  BRA.U !UP0, `(.L_x_27) ;  /* 0x0000000108ac7547 */ /* 0x000fea000b800000 */
[----:B------:R-:W-:Y:S01]  /*1a70*/  UIADD3 UR26, UPT, UPT, UR14, UR23, URZ ;  /* 0x000000170e1a7290 */ /* 0x000fe2000fffe0ff */
[----:B------:R-:W-:-:S11]  /*1a80*/  UMOV UR6, UR13 ;  /* 0x0000000d00067c82 */ /* 0x000fd60008000000 */
.L_x_32:
[----:B--2---:R-:W-:Y:S01]  /*1a90*/  @!P5 MOV R3, 0x5000 ;  /* 0x000050000003d802 */ /* 0x004fe20000000f00 */
[----:B-1----:R-:W-:Y:S01]  /*1aa0*/  ULEA UR17, UR6, UR4, 0x3 ;  /* 0x0000000406117291 */ /* 0x002fe2000f8e18ff */
[----:B--2---:R-:W-:Y:S11]  /*1ab0*/  @P0 BRA `(.L_x_28) ;  /* 0x00000000000c0947 */ /* 0x004ff60003800000 */
[----:B------:R-:W-:Y:S04]  /*1ac0*/  SHF.L.U32 R5, R15, 0x1f, RZ ;  /* 0x0000001f0f057819 */ /* 0x000fe800000006ff */
[----:B------:R-:W2:Y:S02]  /*1ad0*/  SYNCS.PHASECHK.TRANS64.TRYWAIT P0, [UR17+0x48], R5 ;  /* 0x00004805ff0075a7 */ /* 0x000ea40008001111 */
[----:B--2---:R-:W-:Y:S05]  /*1ae0*/  @!P0 BRA `(.L_x_29) ;  /* 0x0000008000e48947 */ /* 0x004fea0003800000 */
.L_x_28:
[----:B------:R2:W-:Y:S01]  /*1af0*/  @!P5 SYNCS.ARRIVE.TRANS64 RZ, [UR17], R3 ;  /* 0x00000003ffffd9a7 */ /* 0x0005e20008000011 */
[----:B------:R-:W-:Y:S04]  /*1b00*/  BSSY.RECONVERGENT B0, `(.L_x_30) ;  /* 0x0000003000007945 */ /* 0x000fe80003800200 */
[----:B------:R-:W-:Y:S05]  /*1b10*/  @P4 BRA `(.L_x_31) ;  /* 0x0000000000044947 */ /* 0x000fea0003800000 */
[----:B------:R-:W-:Y:S05]  /*1b20*/  BPT.TRAP 0x1 ;  /* 0x000000040000795c */ /* 0x000fea0000300000 */
.L_x_31:
[----:B------:R-:W-:Y:S05]  /*1b30*/  BSYNC.RECONVERGENT B0 ;  /* 0x0000000000007941 */ /* 0x000fea0003800200 */
.L_x_30:
[----:B------:R-:W-:Y:S02]  /*1b40*/  UIADD3 UR13, UPT, UPT, UR6, 0x1, URZ ;  /* 0x00000001060d7890 */ /* 0x000fe4000fffe0ff */
[----:B------:R-:W-:Y:S02]  /*1b50*/  ULEA UR16, UR6, UR4, 0xd ;  /* 0x0000000406107291 */ /* 0x000fe4000f8e68ff */
[----:B------:R-:W-:Y:S02]  /*1b60*/  UISETP.NE.AND UP0, UPT, UR13, 0x9, UPT ;  /* 0x000000090d00788c */ /* 0x000fe4000bf05270 */
[----:B------:R-:W-:Y:S02]  /*1b70*/  UIADD3 UR32, UP1, UPT, UR24, 0x80, URZ ;  /* 0x0000008018207890 */ /* 0x000fe4000ff3e0ff */
[----:B------:R-:W-:Y:S02]  /*1b80*/  USEL UR9, URZ, 0x1, UP0 ;  /* 0x00000001ff097887 */ /* 0x000fe40008000000 */
[----:B------:R-:W-:Y:S02]  /*1b90*/  USEL UR13, UR13, URZ, UP0 ;  /* 0x000000ff0d0d7287 */ /* 0x000fe40008000000 */
[----:B------:R-:W-:Y:S02]  /*1ba0*/  USHF.L.U32 UR18, UR23, 0x6, URZ ;  /* 0x0000000617127899 */ /* 0x000fe400080006ff */
[----:B------:R-:W-:Y:S01]  /*1bb0*/  ULEA UR8, UR13, UR4, 0x3 ;  /* 0x000000040d087291 */ /* 0x000fe2000f8e18ff */
[----:B------:R-:W-:Y:S01]  /*1bc0*/  LOP3.LUT R15, R15, UR9, RZ, 0x3c, !PT ;  /* 0x000000090f0f7c12 */ /* 0x000fe2000f8e3cff */
[----:B------:R-:W-:Y:S02]  /*1bd0*/  UIADD3 UR16, UPT, UPT, UR16, 0xa400, URZ ;  /* 0x0000a40010107890 */ /* 0x000fe4000fffe0ff */
[----:B------:R-:W-:Y:S01]  /*1be0*/  UIADD3.X UR33, UPT, UPT, URZ, UR25, URZ, UP1, !UPT ;  /* 0x00000019ff217290 */ /* 0x000fe20008ffe4ff */
[----:B-1----:R-:W-:Y:S01]  /*1bf0*/  SHF.L.U32 R2, R15, 0x1f, RZ ;  /* 0x0000001f0f027819 */ /* 0x002fe200000006ff */
[----:B------:R-:W-:Y:S02]  /*1c00*/  UIMAD UR5, UR6, 0x3000, UR4 ;  /* 0x00003000060578a4 */ /* 0x000fe4000f8e0204 */
[----:B------:R-:W-:Y:S01]  /*1c10*/  UIADD3 UR30, UP0, UPT, UR24, 0x180, URZ ;  /* 0x00000180181e7890 */ /* 0x000fe2000ff1e0ff */
[----:B------:R1:W1:Y:S01]  /*1c20*/  SYNCS.PHASECHK.TRANS64.TRYWAIT P0, [UR8+0x48], R2 ;  /* 0x00004802ff0075a7 */ /* 0x0002620008001108 */
[----:B------:R-:W-:Y:S01]  /*1c30*/  UIADD3 UR8, UPT, UPT, UR5, 0x1c400, URZ ;  /* 0x0001c40005087890 */ /* 0x000fe2000fffe0ff */
[----:B------:R-:W-:Y:S01]  /*1c40*/  UMOV UR28, 0x0 ;  /* 0x00000000001c7882 */ /* 0x000fe20000000000 */
[----:B------:R-:W-:Y:S01]  /*1c50*/  UMOV UR29, 0x10000000 ;  /* 0x10000000001d7882 */ /* 0x000fe20000000000 */
[----:B------:R-:W-:Y:S01]  /*1c60*/  UMOV UR19, UR35 ;  /* 0x0000002300137c82 */ /* 0x000fe20008000000 */
[----:B------:R-:W-:Y:S01]  /*1c70*/  UMOV UR20, UR36 ;  /* 0x0000002400147c82 */ /* 0x000fe20008000000 */
[----:B------:R-:W-:Y:S01]  /*1c80*/  UIADD3.X UR31, UPT, UPT, URZ, UR25, URZ, UP0, !UPT ;  /* 0x00000019ff1f7290 */ /* 0x000fe200087fe4ff */
[----:B------:R1:W-:Y:S01]  /*1c90*/  UTMALDG.3D [UR16], [UR32], desc[UR28] ;  /* 0x00001c10200075b4 */ /* 0x0003e20008011000 */
[----:B------:R-:W-:Y:S01]  /*1ca0*/  UIADD3 UR23, UPT, UPT, UR23, 0x1, URZ ;  /* 0x0000000117177890 */ /* 0x000fe2000fffe0ff */
[----:B------:R-:W-:Y:S01]  /*1cb0*/  UMOV UR12, UR36 ;  /* 0x00000024000c7c82 */ /* 0x000fe20008000000 */
[----:B------:R-:W-:Y:S01]  /*1cc0*/  UMOV UR9, UR17 ;  /* 0x0000001100097c82 */ /* 0x000fe20008000000 */
[----:B------:R-:W-:Y:S01]  /*1cd0*/  UMOV UR10, UR18 ;  /* 0x00000012000a7c82 */ /* 0x000fe20008000000 */
[----:B------:R-:W-:Y:S03]  /*1ce0*/  UISETP.NE.AND UP0, UPT, UR23, UR26, UPT ;  /* 0x0000001a1700728c */ /* 0x000fe6000bf05270 */
[----:B------:R1:W-:Y:S01]  /*1cf0*/  UTMALDG.3D [UR8], [UR30], desc[UR28] ;  /* 0x00001c081e0075b4 */ /* 0x0003e20008011000 */
[----:B------:R-:W-:Y:S05]  /*1d00*/  UMOV UR6, UR13 ;  /* 0x0000000d00067c82 */ /* 0x000fea0008000000 */
[----:B------:R-:W-:Y:S05]  /*1d10*/  BRA.U UP0, `(.L_x_32) ;  /* 0xfffffffd005c7547 */ /* 0x000fea000b83ffff */
.L_x_27:
[C---:B-1----:R-:W-:Y:S01]  /*1d20*/  LEA R2, R14.reuse, UR4, 0x3 ;  /* 0x000000040e027c11 */ /* 0x042fe2000f8e18ff */
[----:B------:R-:W-:Y:S01]  /*1d30*/  NOP ;  /* 0x0000000000007918 */ /* 0x000fe20000000000 */
[----:B--2---:R-:W-:Y:S02]  /*1d40*/  SHF.L.U32 R3, R13, 0x1f, RZ ;  /* 0x0000001f0d037819 */ /* 0x004fe400000006ff */
[----:B------:R-:W-:Y:S02]  /*1d50*/  LEA R4, R14, UR4, 0x4 ;  /* 0x000000040e047c11 */ /* 0x000fe4000f8e20ff */
[----:B------:R-:W1:Y:S02]  /*1d60*/  SYNCS.PHASECHK.TRANS64.TRYWAIT P0, [R2+URZ+0xd0], R3 ;  /* 0x0000d003020075a7 */ /* 0x000e6400080011ff */
[----:B-1----:R-:W-:Y:S05]  /*1d70*/  @!P0 BRA `(.L_x_33) ;  /* 0x0000008000588947 */ /* 0x002fea0003800000 */
.L_x_127:
[----:B------:R-:W2:Y:S01]  /*1d80*/  LDS.128 R4, [R4+0x140] ;  /* 0x0001400004047984 */ /* 0x000ea20000000c00 */
[----:B---3--:R-:W-:Y:S01]  /*1d90*/  ISETP.GE.AND P0, PT, R72, 0x1, PT ;  /* 0x000000014800780c */ /* 0x008fe20003f06270 */
[----:B-1----:R-:W-:Y:S01]  /*1da0*/  VIADD R2, R2, 0xe0 ;  /* 0x000000e002027836 */ /* 0x002fe20000000000 */
[----:B------:R-:W-:Y:S01]  /*1db0*/  @!PT LDS RZ, [RZ] ;  /* 0x00000000fffff984 */ /* 0x000fe20000000800 */
[----:B------:R-:W-:Y:S01]  /*1dc0*/  @!PT LDS RZ, [RZ] ;  /* 0x00000000fffff984 */ /* 0x000fe20000000800 */
[----:B------:R-:W-:Y:S01]  /*1dd0*/  @!PT LDS RZ, [RZ] ;  /* 0x00000000fffff984 */ /* 0x000fe20000000800 */
[----:B------:R-:W-:Y:S01]  /*1de0*/  @!PT LDS RZ, [RZ] ;  /* 0x00000000fffff984 */ /* 0x000fe20000000800 */
[----:B------:R1:W-:Y:S06]  /*1df0*/  MEMBAR.ALL.CTA ;  /* 0x0000000000007992 */ /* 0x0003ec0000008000 */
[----:B-1----:R-:W1:Y:S01]  /*1e00*/  FENCE.VIEW.ASYNC.S ;  /* 0x00000000000073c6 */ /* 0x002e620000000000 */
[----:B------:R-:W-:-:S04]  /*1e10*/  PRMT R2, RZ, 0x654, R2 ;  /* 0x00000654ff027816 */ /* 0x000fc80000000002 */
[----:B-1----:R1:W-:Y:S01]  /*1e20*/  SYNCS.ARRIVE.TRANS64.RED.A1T0 RZ, [R2+URZ], RZ ;  /* 0x000000ff02ff79a7 */ /* 0x0023e200081004ff */
[----:B--2---:R-:W-:-:S13]  /*1e30*/  LOP3.LUT P2, RZ, R6, 0x1, RZ, 0xc0, !PT ;  /* 0x0000000106ff7812 */ /* 0x004fda000784c0ff */
[----:B------:R-:W-:Y:S01]  /*1e40*/  @P2 SHF.R.U32.HI R3, RZ, 0x10, R5 ;  /* 0x00000010ff032819 */ /* 0x000fe20000011605 */
[----:B------:R-:W-:Y:S01]  /*1e50*/  VOTEU.ANY UP0, P2 ;  /* 0x0000000000ff7886 */ /* 0x000fe20001000100 */
[----:B------:R-:W-:Y:S02]  /*1e60*/  @P2 MOV R11, R4 ;  /* 0x00000004000b2202 */ /* 0x000fe40000000f00 */
[----:B------:R-:W-:Y:S02]  /*1e70*/  @P2 R2UR.BROADCAST UR5, R3 ;  /* 0x00000000030522ca */ /* 0x000fe400008e0000 */
[----:B------:R-:W-:-:S11]  /*1e80*/  @P2 LOP3.LUT R8, R5, 0xffff, RZ, 0xc0, !PT ;  /* 0x0000ffff05082812 */ /* 0x000fd600078ec0ff */
[----:B------:R-:W-:Y:S01]  /*1e90*/  @UP0 UMOV UR36, UR5 ;  /* 0x0000000500240c82 */ /* 0x000fe20008000000 */
[----:B-1----:R-:W-:Y:S05]  /*1ea0*/  @!P0 BRA `(.L_x_34) ;  /* 0x0000000000b88947 */ /* 0x002fea0003800000 */
[----:B------:R-:W4:Y:S01]  /*1eb0*/  LDC.64 R4, c[0x0][0xb18] ;  /* 0x0002c600ff047b82 */ /* 0x000f220000000a00 */
[----:B------:R-:W-:-:S07]  /*1ec0*/  ISETP.NE.AND P3, PT, R72, 0x1, PT ;  /* 0x000000014800780c */ /* 0x000fce0003f65270 */
[----:B------:R-:W1:Y:S08]  /*1ed0*/  LDC.64 R6, c[0x0][0xb10] ;  /* 0x0002c400ff067b82 */ /* 0x000e700000000a00 */
[----:B------:R-:W2:Y:S08]  /*1ee0*/  LDC R16, c[0x0][0xb20] ;  /* 0x0002c800ff107b82 */ /* 0x000eb00000000800 */
[----:B------:R-:W3:Y:S01]  /*1ef0*/  LDC R18, c[0x0][0xb0c] ;  /* 0x0002c300ff127b82 */ /* 0x000ee20000000800 */
[----:B----4-:R-:W-:Y:S01]  /*1f00*/  IMAD.HI.U32 R17, R0, R5, RZ ;  /* 0x0000000500117227 */ /* 0x010fe200078e00ff */
[----:B------:R-:W-:-:S03]  /*1f10*/  ISETP.NE.AND P0, PT, R4, 0x1, PT ;  /* 0x000000010400780c */ /* 0x000fc60003f05270 */
[----:B------:R-:W-:-:S03]  /*1f20*/  IMAD.HI.U32 R5, R8, R5, RZ ;  /* 0x0000000508057227 */ /* 0x000fc600078e00ff */
[----:B------:R-:W4:Y:S01]  /*1f30*/  LDC.64 R2, c[0x0][0xb28] ;  /* 0x0002ca00ff027b82 */ /* 0x000f220000000a00 */
[----:B-1----:R-:W-:-:S04]  /*1f40*/  IMAD.HI.U32 R20, R9, R6, RZ ;  /* 0x0000000609147227 */ /* 0x002fc800078e00ff */
[----:B------:R-:W-:Y:S01]  /*1f50*/  IMAD.HI.U32 R22, R11, R6, RZ ;  /* 0x000000060b167227 */ /* 0x000fe200078e00ff */
[----:B------:R-:W-:Y:S02]  /*1f60*/  SHF.R.U32.HI R20, RZ, R7, R20 ;  /* 0x00000007ff147219 */ /* 0x000fe40000011614 */
[-C--:B--2---:R-:W-:Y:S02]  /*1f70*/  SHF.R.U32.HI R17, RZ, R16.reuse, R17 ;  /* 0x00000010ff117219 */ /* 0x084fe40000011611 */
[----:B------:R-:W-:Y:S02]  /*1f80*/  SHF.R.U32.HI R5, RZ, R16, R5 ;  /* 0x00000010ff057219 */ /* 0x000fe40000011605 */
[----:B------:R-:W-:Y:S02]  /*1f90*/  SEL R17, R0, R17, !P0 ;  /* 0x0000001100117207 */ /* 0x000fe40004000000 */
[----:B------:R-:W-:Y:S02]  /*1fa0*/  SHF.R.U32.HI R22, RZ, R7, R22 ;  /* 0x00000007ff167219 */ /* 0x000fe40000011616 */
[----:B---3--:R-:W-:-:S02]  /*1fb0*/  ISETP.NE.AND P1, PT, R18, 0x1, PT ;  /* 0x000000011200780c */ /* 0x008fc40003f25270 */
[----:B------:R-:W-:Y:S02]  /*1fc0*/  SEL R5, R8, R5, !P0 ;  /* 0x0000000508057207 */ /* 0x000fe40004000000 */
[----:B------:R-:W-:Y:S02]  /*1fd0*/  SEL R19, R9, R20, !P1 ;  /* 0x0000001409137207 */ /* 0x000fe40004800000 */
[----:B------:R-:W-:Y:S01]  /*1fe0*/  SEL R7, R11, R22, !P1 ;  /* 0x000000160b077207 */ /* 0x000fe20004800000 */
[----:B----4-:R-:W-:-:S04]  /*1ff0*/  IMAD.HI.U32 R20, R17, R2, RZ ;  /* 0x0000000211147227 */ /* 0x010fc800078e00ff */
[----:B------:R-:W-:Y:S01]  /*2000*/  IMAD.HI.U32 R6, R19, R2, RZ ;  /* 0x0000000213067227 */ /* 0x000fe200078e00ff */
[----:B------:R-:W-:-:S04]  /*2010*/  @P3 SHF.R.U32.HI R17, RZ, R3, R20 ;  /* 0x00000003ff113219 */ /* 0x000fc80000011614 */
[----:B------:R-:W-:Y:S01]  /*2020*/  @P3 SHF.R.U32.HI R19, RZ, R3, R6 ;  /* 0x00000003ff133219 */ /* 0x000fe20000011606 */
[----:B------:R-:W-:-:S04]  /*2030*/  IMAD R17, R72, R17, RZ ;  /* 0x0000001148117224 */ /* 0x000fc800078e02ff */
[----:B------:R-:W-:Y:S01]  /*2040*/  IMAD R6, R72, R19, RZ ;  /* 0x0000001348067224 */ /* 0x000fe200078e02ff */
[C---:B------:R-:W-:Y:S02]  /*2050*/  ISETP.GE.AND P0, PT, R5.reuse, R17, PT ;  /* 0x000000110500720c */ /* 0x040fe40003f06270 */
[----:B------:R-:W-:Y:S02]  /*2060*/  IADD3 R17, PT, PT, -R5, RZ, RZ ;  /* 0x000000ff05117210 */ /* 0x000fe40007ffe1ff */
[----:B------:R-:W-:Y:S01]  /*2070*/  ISETP.GE.OR P0, PT, R7, R6, P0 ;  /* 0x000000060700720c */ /* 0x000fe20000706670 */
[----:B------:R-:W-:-:S04]  /*2080*/  IMAD.HI.U32 R6, R5, R2, RZ ;  /* 0x0000000205067227 */ /* 0x000fc800078e00ff */
[----:B------:R-:W-:Y:S01]  /*2090*/  IMAD R8, R4, R17, R8 ;  /* 0x0000001104087224 */ /* 0x000fe200078e0208 */
[----:B------:R-:W-:-:S04]  /*20a0*/  SHF.R.U32.HI R6, RZ, R3, R6 ;  /* 0x00000003ff067219 */ /* 0x000fc80000011606 */
[----:B------:R-:W-:-:S03]  /*20b0*/  SEL R6, R5, R6, !P3 ;  /* 0x0000000605067207 */ /* 0x000fc60005800000 */
[----:B------:R-:W-:-:S04]  /*20c0*/  @!P0 IMAD.HI.U32 R16, R7, R2, RZ ;  /* 0x0000000207108227 */ /* 0x000fc800078e00ff */
[----:B------:R-:W-:Y:S01]  /*20d0*/  IMAD.MOV R2, RZ, RZ, -R6 ;  /* 0x000000ffff027224 */ /* 0x000fe200078e0a06 */
[----:B------:R-:W-:-:S03]  /*20e0*/  @!P0 SHF.R.U32.HI R16, RZ, R3, R16 ;  /* 0x00000003ff108219 */ /* 0x000fc60000011610 */
[----:B------:R-:W-:Y:S01]  /*20f0*/  IMAD R2, R72, R2, R5 ;  /* 0x0000000248027224 */ /* 0x000fe200078e0205 */
        /* <DEDUP_REMOVED lines=9> */
.L_x_34:
[----:B------:R-:W1:Y:S02]  /*2190*/  LDCU UR5, c[0x0][0xb30] ;  /* 0x00016600ff0577ac */ /* 0x000e640008000800 */
[----:B-1----:R-:W-:-:S09]  /*21a0*/  UISETP.NE.AND UP0, UPT, UR5, 0x1, UPT ;  /* 0x000000010500788c */ /* 0x002fd2000bf05270 */
[----:B------:R-:W-:Y:S05]  /*21b0*/  BRA.U UP0, `(.L_x_35) ;  /* 0x0000000100407547 */ /* 0x000fea000b800000 */
[----:B------:R-:W1:Y:S08]  /*21c0*/  LDC.64 R4, c[0x0][0xb10] ;  /* 0x0002c400ff047b82 */ /* 0x000e700000000a00 */
[----:B------:R-:W2:Y:S08]  /*21d0*/  LDC.64 R2, c[0x0][0xb18] ;  /* 0x0002c600ff027b82 */ /* 0x000eb00000000a00 */
[----:B------:R-:W3:Y:S08]  /*21e0*/  LDC R6, c[0x0][0xb20] ;  /* 0x0002c800ff067b82 */ /* 0x000ef00000000800 */
[----:B------:R-:W4:Y:S01]  /*21f0*/  LDC R16, c[0x0][0xb0c] ;  /* 0x0002c300ff107b82 */ /* 0x000f220000000800 */
[----:B-1----:R-:W-:-:S05]  /*2200*/  IMAD.HI.U32 R4, R11, R4, RZ ;  /* 0x000000040b047227 */ /* 0x002fca00078e00ff */
[----:B------:R-:W-:Y:S01]  /*2210*/  SHF.R.U32.HI R4, RZ, R5, R4 ;  /* 0x00000005ff047219 */ /* 0x000fe20000011604 */
[----:B--2---:R-:W-:Y:S01]  /*2220*/  IMAD.HI.U32 R3, R8, R3, RZ ;  /* 0x0000000308037227 */ /* 0x004fe200078e00ff */
[----:B------:R-:W-:-:S04]  /*2230*/  ISETP.NE.AND P0, PT, R2, 0x1, PT ;  /* 0x000000010200780c */ /* 0x000fc80003f05270 */
[----:B---3--:R-:W-:-:S04]  /*2240*/  SHF.R.U32.HI R3, RZ, R6, R3 ;  /* 0x00000006ff037219 */ /* 0x008fc80000011603 */
[----:B------:R-:W-:Y:S02]  /*2250*/  SEL R3, R8, R3, !P0 ;  /* 0x0000000308037207 */ /* 0x000fe40004000000 */
[----:B----4-:R-:W-:-:S04]  /*2260*/  ISETP.NE.AND P1, PT, R16, 0x1, PT ;  /* 0x000000011000780c */ /* 0x010fc80003f25270 */
[----:B------:R-:W-:-:S05]  /*2270*/  SEL R4, R11, R4, !P1 ;  /* 0x000000040b047207 */ /* 0x000fca0004800000 */
[----:B------:R-:W-:Y:S02]  /*2280*/  IMAD.IADD R5, R3, 0x1, -R4 ;  /* 0x0000000103057824 */ /* 0x000fe400078e0a04 */
[----:B------:R-:W-:Y:S02]  /*2290*/  IMAD.IADD R3, R4, 0x1, -R3 ;  /* 0x0000000104037824 */ /* 0x000fe400078e0a03 */
[----:B------:R-:W-:Y:S02]  /*22a0*/  IMAD R11, R5, R16, R11 ;  /* 0x00000010050b7224 */ /* 0x000fe400078e020b */
[----:B------:R-:W-:-:S07]  /*22b0*/  IMAD R8, R3, R2, R8 ;  /* 0x0000000203087224 */ /* 0x000fce00078e0208 */
.L_x_35:
[----:B------:R-:W-:Y:S01]  /*22c0*/  VIADD R14, R14, 0x1 ;  /* 0x000000010e0e7836 */ /* 0x000fe20000000000 */
[----:B------:R-:W-:Y:S01]  /*22d0*/  PLOP3.LUT P1, PT, PT, PT, PT, 0x80, 0x8 ;  /* 0x000000000008781c */ /* 0x000fe20003f2f070 */
[----:B------:R-:W-:Y:S02]  /*22e0*/  IMAD.IADD R21, R11, 0x1, R150 ;  /* 0x000000010b157824 */ /* 0x000fe400078e0296 */
[----:B------:R-:W-:Y:S01]  /*22f0*/  IMAD.IADD R20, R8, 0x1, R143 ;  /* 0x0000000108147824 */ /* 0x000fe200078e028f */
[----:B------:R-:W-:-:S04]  /*2300*/  ISETP.NE.AND P0, PT, R14, 0x2, PT ;  /* 0x000000020e00780c */ /* 0x000fc80003f05270 */
[----:B------:R-:W-:Y:S02]  /*2310*/  SEL R2, RZ, 0x1, P0 ;  /* 0x00000001ff027807 */ /* 0x000fe40000000000 */
[----:B------:R-:W-:Y:S02]  /*2320*/  SEL R14, R14, RZ, P0 ;  /* 0x000000ff0e0e7207 */ /* 0x000fe40000000000 */
[----:B------:R-:W-:Y:S01]  /*2330*/  LOP3.LUT R13, R13, R2, RZ, 0x3c, !PT ;  /* 0x000000020d0d7212 */ /* 0x000fe200078e3cff */
[----:B------:R-:W-:Y:S06]  /*2340*/  @P2 BRA `(.L_x_36) ;  /* 0xfffffff000982947 */ /* 0x000fec000383ffff */
[----:B------:R-:W-:Y:S01]  /*2350*/  UIADD3 UR4, UPT, UPT, UR4, 0x48, URZ ;  /* 0x0000004804047890 */ /* 0x000fe2000fffe0ff */
[----:B------:R-:W-:-:S03]  /*2360*/  SHF.L.U32 R3, R15, 0x1f, RZ ;  /* 0x0000001f0f037819 */ /* 0x000fc600000006ff */
[----:B------:R-:W-:-:S09]  /*2370*/  ULEA UR5, UR13, UR4, 0x3 ;  /* 0x000000040d057291 */ /* 0x000fd2000f8e18ff */
[----:B------:R-:W1:Y:S02]  /*2380*/  SYNCS.PHASECHK.TRANS64.TRYWAIT P0, [UR5], R3 ;  /* 0x00000003ff0075a7 */ /* 0x000e640008001105 */
[----:B-1----:R-:W-:Y:S05]  /*2390*/  @!P0 BRA `(.L_x_37) ;  /* 0x0000007800e48947 */ /* 0x002fea0003800000 */
.L_x_129:
[----:B------:R-:W-:-:S04]  /*23a0*/  UIADD3 UR6, UPT, UPT, UR13, 0x1, URZ ;  /* 0x000000010d067890 */ /* 0x000fc8000fffe0ff */
[----:B------:R-:W-:-:S04]  /*23b0*/  UISETP.NE.AND UP0, UPT, UR6, 0x9, UPT ;  /* 0x000000090600788c */ /* 0x000fc8000bf05270 */
[----:B------:R-:W-:Y:S02]  /*23c0*/  USEL UR7, URZ, 0x1, UP0 ;  /* 0x00000001ff077887 */ /* 0x000fe40008000000 */
[----:B------:R-:W-:-:S04]  /*23d0*/  USEL UR6, UR6, URZ, UP0 ;  /* 0x000000ff06067287 */ /* 0x000fc80008000000 */
[----:B------:R-:W-:Y:S01]  /*23e0*/  ULEA UR5, UR6, UR4, 0x3 ;  /* 0x0000000406057291 */ /* 0x000fe2000f8e18ff */
[----:B------:R-:W-:-:S04]  /*23f0*/  LOP3.LUT R2, R15, UR7, RZ, 0x3c, !PT ;  /* 0x000000070f027c12 */ /* 0x000fc8000f8e3cff */
[----:B-1----:R-:W-:-:S04]  /*2400*/  SHF.L.U32 R3, R2, 0x1f, RZ ;  /* 0x0000001f02037819 */ /* 0x002fc800000006ff */
[----:B------:R-:W1:Y:S02]  /*2410*/  SYNCS.PHASECHK.TRANS64.TRYWAIT P0, [UR5], R3 ;  /* 0x00000003ff0075a7 */ /* 0x000e640008001105 */
[----:B-1----:R-:W-:Y:S05]  /*2420*/  @!P0 BRA `(.L_x_38) ;  /* 0x0000007800d88947 */ /* 0x002fea0003800000 */
.L_x_131:
        /* <DEDUP_REMOVED lines=9> */
.L_x_133:
        /* <DEDUP_REMOVED lines=9> */
.L_x_135:
        /* <DEDUP_REMOVED lines=9> */
.L_x_137:
        /* <DEDUP_REMOVED lines=9> */
.L_x_139:
        /* <DEDUP_REMOVED lines=9> */
.L_x_141:
        /* <DEDUP_REMOVED lines=9> */
.L_x_143:
[----:B------:R-:W-:-:S04]  /*2790*/  UIADD3 UR6, UPT, UPT, UR6, 0x1, URZ ;  /* 0x0000000106067890 */ /* 0x000fc8000fffe0ff */
[----:B------:R-:W-:-:S04]  /*27a0*/  UISETP.NE.AND UP0, UPT, UR6, 0x9, UPT ;  /* 0x000000090600788c */ /* 0x000fc8000bf05270 */
[----:B------:R-:W-:Y:S02]  /*27b0*/  USEL UR5, URZ, 0x1, UP0 ;  /* 0x00000001ff057887 */ /* 0x000fe40008000000 */
[----:B------:R-:W-:-:S04]  /*27c0*/  USEL UR6, UR6, URZ, UP0 ;  /* 0x000000ff06067287 */ /* 0x000fc80008000000 */
[----:B------:R-:W-:Y:S01]  /*27d0*/  ULEA UR6, UR6, UR4, 0x3 ;  /* 0x0000000406067291 */ /* 0x000fe2000f8e18ff */
[----:B-1----:R-:W-:-:S04]  /*27e0*/  LOP3.LUT R3, R2, UR5, RZ, 0x3c, !PT ;  /* 0x0000000502037c12 */ /* 0x002fc8000f8e3cff */
[----:B------:R-:W-:Y:S01]  /*27f0*/  SHF.L.U32 R3, R3, 0x1f, RZ ;  /* 0x0000001f03037819 */ /* 0x000fe200000006ff */
[----:B----4-:R-:W-:-:S07]  /*2800*/  IMAD.U32 R0, RZ, RZ, UR6 ;  /* 0x00000006ff007e24 */ /* 0x010fce000f8e00ff */
.L_x_45:
[----:B-1----:R1:W2:Y:S02]  /*2810*/  SYNCS.PHASECHK.TRANS64.TRYWAIT P0, [R0+URZ], R3 ;  /* 0x00000003000075a7 */ /* 0x0022a400080011ff */
[----:B--2---:R-:W-:Y:S05]  /*2820*/  @!P0 NANOSLEEP.SYNCS 0x989680 ;  /* 0x009896800000895d */ /* 0x004fea0003900000 */
[----:B------:R-:W2:Y:S02]  /*2830*/  @!P0 SYNCS.PHASECHK.TRANS64 P0, [R0+URZ], R3 ;  /* 0x00000003000085a7 */ /* 0x000ea400080010ff */
[----:B--2---:R-:W-:Y:S05]  /*2840*/  @P0 EXIT ;  /* 0x000000000000094d */ /* 0x004fea0003800000 */
[----:B------:R-:W-:Y:S05]  /*2850*/  BRA `(.L_x_45) ;  /* 0xfffffffc00ec7947 */ /* 0x000fea000383ffff */
.L_x_18:
[----:B------:R-:W-:-:S04]  /*2860*/  UISETP.NE.AND UP1, UPT, UR37, URZ, UPT ;  /* 0x000000ff2500728c */ /* 0x000fc8000bf25270 */
[----:B------:R-:W-:-:S09]  /*2870*/  UISETP.NE.OR UP1, UPT, UR8, 0x1, UP1 ;  /* 0x000000010800788c */ /* 0x000fd20008f25670 */
[----:B------:R-:W-:Y:S05]  /*2880*/  BRA.U UP1, `(.L_x_46) ;  /* 0x0000000501487547 */ /* 0x000fea000b800000 */
[----:B------:R-:W-:Y:S01]  /*2890*/  ISETP.NE.AND P2, PT, R2, RZ, PT ;  /* 0x000000ff0200720c */ /* 0x000fe20003f45270 */
[----:B------:R-:W-:Y:S01]  /*28a0*/  IMAD.MOV.U32 R12, RZ, RZ, 0x1 ;  /* 0x00000001ff0c7424 */ /* 0x000fe200078e00ff */
[----:B------:R-:W-:Y:S02]  /*28b0*/  CS2R R10, SRZ ;  /* 0x00000000000a7805 */ /* 0x000fe4000001ff00 */
[----:B------:R-:W-:Y:S01]  /*28c0*/  CS2R R8, SRZ ;  /* 0x0000000000087805 */ /* 0x000fe2000001ff00 */
[----:B------:R-:W-:Y:S01]  /*28d0*/  UMOV UR4, 0x400 ;  /* 0x0000040000047882 */ /* 0x000fe20000000000 */
[----:B------:R-:W-:Y:S01]  /*28e0*/  UMOV UR6, URZ ;  /* 0x000000ff00067c82 */ /* 0x000fe20008000000 */
[----:B------:R-:W-:-:S12]  /*28f0*/  ULEA UR37, UR37, UR4, 0x18 ;  /* 0x0000000425257291 */ /* 0x000fd8000f8ec0ff */
.L_x_50:
[----:B------:R-:W-:Y:S02]  /*2900*/  LEA R0, R8, UR37, 0x3 ;  /* 0x0000002508007c11 */ /* 0x000fe4000f8e18ff */
[----:B------:R-:W-:-:S03]  /*2910*/  SHF.L.U32 R5, R9, 0x1f, RZ ;  /* 0x0000001f09057819 */ /* 0x000fc600000006ff */
[----:B------:R-:W-:Y:S01]  /*2920*/  VIADD R4, R0, 0x120 ;  /* 0x0000012000047836 */ /* 0x000fe20000000000 */
[----:B------:R-:W1:Y:S02]  /*2930*/  SYNCS.PHASECHK.TRANS64.TRYWAIT P0, [R0+URZ+0x110], R5 ;  /* 0x00011005000075a7 */ /* 0x000e6400080011ff */
[----:B-1----:R-:W-:Y:S05]  /*2940*/  @!P0 BRA `(.L_x_47) ;  /* 0x0000007800388947 */ /* 0x002fea0003800000 */
.L_x_144:
[----:B------:R-:W-:Y:S01]  /*2950*/  ULEA UR5, UR6, UR37, 0x3 ;  /* 0x0000002506057291 */ /* 0x000fe2000f8e18ff */
[----:B------:R-:W-:Y:S02]  /*2960*/  PRMT R4, RZ, 0x654, R4 ;  /* 0x00000654ff047816 */ /* 0x000fe40000000004 */
[----:B-1----:R-:W-:Y:S01]  /*2970*/  SHF.L.U32 R5, R12, 0x1f, RZ ;  /* 0x0000001f0c057819 */ /* 0x002fe200000006ff */
[----:B------:R-:W-:Y:S01]  /*2980*/  UIADD3 UR4, UPT, UPT, UR5, 0xd0, URZ ;  /* 0x000000d005047890 */ /* 0x000fe2000fffe0ff */
[----:B------:R1:W-:Y:S05]  /*2990*/  SYNCS.ARRIVE.TRANS64.RED.A1T0 RZ, [R4+URZ], RZ ;  /* 0x000000ff04ff79a7 */ /* 0x0003ea00081004ff */
[----:B------:R-:W-:Y:S01]  /*29a0*/  IMAD.U32 R7, RZ, RZ, UR4 ;  /* 0x00000004ff077e24 */ /* 0x000fe2000f8e00ff */
[----:B------:R-:W2:Y:S04]  /*29b0*/  SYNCS.PHASECHK.TRANS64.TRYWAIT P0, [UR5+0xe0], R5 ;  /* 0x0000e005ff0075a7 */ /* 0x000ea80008001105 */
[----:B------:R-:W-:Y:S01]  /*29c0*/  PRMT R6, R2, 0x654, R7 ;  /* 0x0000065402067816 */ /* 0x000fe20000000007 */
[----:B-1----:R-:W-:Y:S01]  /*29d0*/  @!P2 IMAD.MOV.U32 R4, RZ, RZ, 0x10 ;  /* 0x00000010ff04a424 */ /* 0x002fe200078e00ff */
[----:B--2---:R-:W-:Y:S06]  /*29e0*/  @!P0 BRA `(.L_x_48) ;  /* 0x0000007800248947 */ /* 0x004fec0003800000 */
.L_x_146:
[----:B------:R-:W-:Y:S01]  /*29f0*/  ULEA UR4, UR6, UR37, 0x4 ;  /* 0x0000002506047291 */ /* 0x000fe2000f8e20ff */
[----:B------:R-:W-:Y:S01]  /*2a00*/  SEL R3, R6, R3, !P2 ;  /* 0x0000000306037207 */ /* 0x000fe20005000000 */
[----:B------:R-:W-:Y:S01]  /*2a10*/  UIADD3 UR5, UPT, UPT, UR5, 0xd0, URZ ;  /* 0x000000d005057890 */ /* 0x000fe2000fffe0ff */
[----:B-1----:R-:W-:Y:S01]  /*2a20*/  LEA R0, R11, UR37, 0x3 ;  /* 0x000000250b007c11 */ /* 0x002fe2000f8e18ff */
[----:B------:R-:W-:Y:S01]  /*2a30*/  UIADD3 UR4, UPT, UPT, UR4, 0x140, URZ ;  /* 0x0000014004047890 */ /* 0x000fe2000fffe0ff */
[----:B------:R-:W-:Y:S01]  /*2a40*/  SHF.L.U32 R5, R10, 0x1f, RZ ;  /* 0x0000001f0a057819 */ /* 0x000fe200000006ff */
[----:B------:R1:W-:Y:S01]  /*2a50*/  @!P2 SYNCS.ARRIVE.TRANS64.RED RZ, [R3+URZ], R4 ;  /* 0x0000000403ffa9a7 */ /* 0x0003e200080004ff */
[----:B------:R-:W-:Y:S01]  /*2a60*/  UIADD3 UR6, UPT, UPT, UR6, 0x1, URZ ;  /* 0x0000000106067890 */ /* 0x000fe2000fffe0ff */
[----:B------:R-:W-:-:S03]  /*2a70*/  VIADD R8, R8, 0x1 ;  /* 0x0000000108087836 */ /* 0x000fc60000000000 */
[----:B------:R-:W-:Y:S02]  /*2a80*/  UISETP.NE.AND UP0, UPT, UR6, 0x2, UPT ;  /* 0x000000020600788c */ /* 0x000fe4000bf05270 */
[----:B------:R-:W-:Y:S06]  /*2a90*/  UGETNEXTWORKID.BROADCAST [UR4], [UR5] ;  /* 0x00000000040073ca */ /* 0x000fec0008000100 */
[----:B------:R-:W-:Y:S01]  /*2aa0*/  USEL UR4, URZ, 0x1, UP0 ;  /* 0x00000001ff047887 */ /* 0x000fe20008000000 */
[----:B------:R-:W-:Y:S01]  /*2ab0*/  ISETP.NE.AND P0, PT, R8, 0x2, PT ;  /* 0x000000020800780c */ /* 0x000fe20003f05270 */
[----:B------:R-:W-:Y:S01]  /*2ac0*/  USEL UR6, UR6, URZ, UP0 ;  /* 0x000000ff06067287 */ /* 0x000fe20008000000 */
[----:B------:R-:W2:Y:S03]  /*2ad0*/  SYNCS.PHASECHK.TRANS64.TRYWAIT P1, [R0+URZ+0xd0], R5 ;  /* 0x0000d005000075a7 */ /* 0x000ea600080211ff */
[----:B------:R-:W-:Y:S01]  /*2ae0*/  LOP3.LUT R12, R12, UR4, RZ, 0x3c, !PT ;  /* 0x000000040c0c7c12 */ /* 0x000fe2000f8e3cff */
[----:B-12---:R-:W-:Y:S07]  /*2af0*/  @!P1 BRA `(.L_x_49) ;  /* 0x0000007400f89947 */ /* 0x006fee0003800000 */
.L_x_147:
[C---:B------:R-:W-:Y:S01]  /*2b00*/  LEA R4, R11.reuse, UR37, 0x4 ;  /* 0x000000250b047c11 */ /* 0x040fe2000f8e20ff */
[----:B-1----:R-:W-:Y:S01]  /*2b10*/  VIADD R0, R0, 0xe0 ;  /* 0x000000e000007836 */ /* 0x002fe20000000000 */
[----:B------:R-:W-:Y:S01]  /*2b20*/  SEL R8, R8, RZ, P0 ;  /* 0x000000ff08087207 */ /* 0x000fe20000000000 */
[----:B------:R-:W-:-:S03]  /*2b30*/  VIADD R11, R11, 0x1 ;  /* 0x000000010b0b7836 */ /* 0x000fc60000000000 */
[----:B------:R-:W1:Y:S01]  /*2b40*/  LDS.128 R4, [R4+0x140] ;  /* 0x0001400004047984 */ /* 0x000e620000000c00 */
[----:B------:R-:W-:Y:S02]  /*2b50*/  PRMT R0, RZ, 0x654, R0 ;  /* 0x00000654ff007816 */ /* 0x000fe40000000000 */
[C---:B------:R-:W-:Y:S01]  /*2b60*/  ISETP.NE.AND P1, PT, R11.reuse, 0x2, PT ;  /* 0x000000020b00780c */ /* 0x040fe20003f25270 */
[----:B------:R-:W-:Y:S01]  /*2b70*/  @!PT LDS RZ, [RZ] ;  /* 0x00000000fffff984 */ /* 0x000fe20000000800 */
[----:B------:R-:W-:Y:S01]  /*2b80*/  @!PT LDS RZ, [RZ] ;  /* 0x00000000fffff984 */ /* 0x000fe20000000800 */
[----:B------:R-:W-:Y:S01]  /*2b90*/  @!PT LDS RZ, [RZ] ;  /* 0x00000000fffff984 */ /* 0x000fe20000000800 */
[----:B------:R-:W-:Y:S01]  /*2ba0*/  @!PT LDS RZ, [RZ] ;  /* 0x00000000fffff984 */ /* 0x000fe20000000800 */
[----:B------:R2:W-:Y:S06]  /*2bb0*/  MEMBAR.ALL.CTA ;  /* 0x0000000000007992 */ /* 0x0005ec0000008000 */
[----:B--2---:R-:W2:Y:S01]  /*2bc0*/  FENCE.VIEW.ASYNC.S ;  /* 0x00000000000073c6 */ /* 0x004ea20000000000 */
[----:B------:R-:W-:Y:S01]  /*2bd0*/  SEL R11, R11, RZ, P1 ;  /* 0x000000ff0b0b7207 */ /* 0x000fe20000800000 */
[----:B--2---:R2:W-:Y:S01]  /*2be0*/  SYNCS.ARRIVE.TRANS64.RED.A1T0 RZ, [R0+URZ], RZ ;  /* 0x000000ff00ff79a7 */ /* 0x0045e200081004ff */
[----:B-1----:R-:W-:-:S02]  /*2bf0*/  LOP3.LUT P3, RZ, R6, 0x1, RZ, 0xc0, !PT ;  /* 0x0000000106ff7812 */ /* 0x002fc4000786c0ff */
[----:B------:R-:W-:-:S04]  /*2c00*/  SEL R5, RZ, 0x1, P1 ;  /* 0x00000001ff057807 */ /* 0x000fc80000800000 */
[----:B------:R-:W-:Y:S02]  /*2c10*/  LOP3.LUT R10, R10, R5, RZ, 0x3c, !PT ;  /* 0x000000050a0a7212 */ /* 0x000fe400078e3cff */
[----:B--2---:R-:W-:-:S04]  /*2c20*/  SEL R0, RZ, 0x1, P0 ;  /* 0x00000001ff007807 */ /* 0x004fc80000000000 */
[----:B------:R-:W-:Y:S01]  /*2c30*/  LOP3.LUT R9, R9, R0, RZ, 0x3c, !PT ;  /* 0x0000000009097212 */ /* 0x000fe200078e3cff */
[----:B------:R-:W-:Y:S06]  /*2c40*/  @P3 BRA `(.L_x_50) ;  /* 0xfffffffc002c3947 */ /* 0x000fec000383ffff */
[----:B------:R-:W-:Y:S01]  /*2c50*/  ULEA UR5, UR6, UR37, 0x3 ;  /* 0x0000002506057291 */ /* 0x000fe2000f8e18ff */
[----:B------:R-:W-:-:S08]  /*2c60*/  SHF.L.U32 R3, R12, 0x1f, RZ ;  /* 0x0000001f0c037819 */ /* 0x000fd000000006ff */
[----:B------:R-:W1:Y:S02]  /*2c70*/  SYNCS.PHASECHK.TRANS64 P0, [UR5+0xe0], R3 ;  /* 0x0000e003ff0075a7 */ /* 0x000e640008001005 */
[----:B-1----:R-:W-:Y:S05]  /*2c80*/  @P0 BRA `(.L_x_51) ;  /* 0x0000000000080947 */ /* 0x002fea0003800000 */
[----:B------:R-:W1:Y:S02]  /*2c90*/  SYNCS.PHASECHK.TRANS64.TRYWAIT P0, [UR5+0xe0], R3 ;  /* 0x0000e003ff0075a7 */ /* 0x000e640008001105 */
[----:B-1----:R-:W-:Y:S05]  /*2ca0*/  @!P0 BRA `(.L_x_52) ;  /* 0x0000007400a08947 */ /* 0x002fea0003800000 */
.L_x_51:
[----:B------:R-:W-:-:S04]  /*2cb0*/  UIADD3 UR4, UPT, UPT, UR6, 0x1, URZ ;  /* 0x0000000106047890 */ /* 0x000fc8000fffe0ff */
[----:B------:R-:W-:-:S04]  /*2cc0*/  UISETP.NE.AND UP0, UPT, UR4, 0x2, UPT ;  /* 0x000000020400788c */ /* 0x000fc8000bf05270 */
[----:B------:R-:W-:Y:S02]  /*2cd0*/  USEL UR7, URZ, 0x1, UP0 ;  /* 0x00000001ff077887 */ /* 0x000fe40008000000 */
[----:B------:R-:W-:-:S04]  /*2ce0*/  USEL UR4, UR4, URZ, UP0 ;  /* 0x000000ff04047287 */ /* 0x000fc80008000000 */
[----:B------:R-:W-:Y:S01]  /*2cf0*/  ULEA UR4, UR4, UR37, 0x3 ;  /* 0x0000002504047291 */ /* 0x000fe2000f8e18ff */
[----:B-1----:R-:W-:-:S04]  /*2d00*/  LOP3.LUT R3, R12, UR7, RZ, 0x3c, !PT ;  /* 0x000000070c037c12 */ /* 0x002fc8000f8e3cff */
[----:B------:R-:W-:-:S04]  /*2d10*/  SHF.L.U32 R0, R3, 0x1f, RZ ;  /* 0x0000001f03007819 */ /* 0x000fc800000006ff */
[----:B------:R-:W1:Y:S02]  /*2d20*/  SYNCS.PHASECHK.TRANS64 P0, [UR4+0xe0], R0 ;  /* 0x0000e000ff0075a7 */ /* 0x000e640008001004 */
[----:B-1----:R-:W-:Y:S05]  /*2d30*/  @P0 EXIT ;  /* 0x000000000000094d */ /* 0x002fea0003800000 */
[----:B------:R-:W-:Y:S02]  /*2d40*/  SHF.L.U32 R3, R3, 0x1f, RZ ;  /* 0x0000001f03037819 */ /* 0x000fe400000006ff */
[----:B------:R-:W-:-:S07]  /*2d50*/  MOV R0, UR4 ;  /* 0x0000000400007c02 */ /* 0x000fce0008000f00 */
.L_x_53:
[----:B-1----:R1:W2:Y:S02]  /*2d60*/  SYNCS.PHASECHK.TRANS64.TRYWAIT P0, [R0+URZ+0xe0], R3 ;  /* 0x0000e003000075a7 */ /* 0x0022a400080011ff */
[----:B--2---:R-:W-:Y:S05]  /*2d70*/  @!P0 NANOSLEEP.SYNCS 0x989680 ;  /* 0x009896800000895d */ /* 0x004fea0003900000 */
[----:B------:R-:W2:Y:S02]  /*2d80*/  @!P0 SYNCS.PHASECHK.TRANS64 P0, [R0+URZ+0xe0], R3 ;  /* 0x0000e003000085a7 */ /* 0x000ea400080010ff */
[----:B--2---:R-:W-:Y:S05]  /*2d90*/  @P0 EXIT ;  /* 0x000000000000094d */ /* 0x004fea0003800000 */
[----:B------:R-:W-:Y:S05]  /*2da0*/  BRA `(.L_x_53) ;  /* 0xfffffffc00ec7947 */ /* 0x000fea000383ffff */
.L_x_46:
[----:B------:R-:W-:-:S09]  /*2db0*/  UISETP.NE.AND UP1, UPT, UR8, URZ, UPT ;  /* 0x000000ff0800728c */ /* 0x000fd2000bf25270 */
[----:B------:R-:W-:Y:S05]  /*2dc0*/  BRA.U UP1, `(.L_x_54) ;  /* 0x0000000d01347547 */ /* 0x000fea000b800000 */
[----:B------:R-:W-:Y:S01]  /*2dd0*/  UMOV UR4, 0x40 ;  /* 0x0000004000047882 */ /* 0x000fe20000000000 */
[----:B------:R-:W-:Y:S01]  /*2de0*/  NOP ;  /* 0x0000000000007918 */ /* 0x000fe20000000000 */
[----:B------:R-:W-:Y:S01]  /*2df0*/  ULEA UR4, UR37, UR4, 0x18 ;  /* 0x0000000425047291 */ /* 0x000fe2000f8ec0ff */
[----:B------:R-:W-:Y:S02]  /*2e00*/  UMOV UR5, 0x400 ;  /* 0x0000040000057882 */ /* 0x000fe40000000000 */
[----:B------:R-:W-:-:S06]  /*2e10*/  ULEA UR37, UR37, UR5, 0x18 ;  /* 0x0000000525257291 */ /* 0x000fcc000f8ec0ff */
[----:B------:R-:W1:Y:S02]  /*2e20*/  LDS.U8 R0, [UR4+0x1c] ;  /* 0x00001c04ff007984 */ /* 0x000e640008000000 */
[----:B-1----:R-:W-:-:S13]  /*2e30*/  ISETP.NE.AND P0, PT, R0, RZ, PT ;  /* 0x000000ff0000720c */ /* 0x002fda0003f05270 */
[----:B------:R-:W-:Y:S05]  /*2e40*/  @P0 BRA `(.L_x_55) ;  /* 0x0000000000580947 */ /* 0x000fea0003800000 */
[----:B------:R-:W-:-:S13]  /*2e50*/  ELECT P0, URZ, PT ;  /* 0x0000000000ff782f */ /* 0x000fda0003800000 */
[----:B------:R-:W-:Y:S05]  /*2e60*/  @!P0 BRA `(.L_x_56) ;  /* 0x0000000000608947 */ /* 0x000fea0003800000 */
[----:B------:R-:W-:Y:S01]  /*2e70*/  UMOV UR5, 0x10 ;  /* 0x0000001000057882 */ /* 0x000fe20000000000 */
[----:B------:R-:W-:Y:S01]  /*2e80*/  HFMA2 R0, -RZ, RZ, 0, 5.9604644775390625e-08 ;  /* 0x00000001ff007431 */ /* 0x000fe200000001ff */
[----:B------:R-:W-:-:S03]  /*2e90*/  MOV R2, 0xffff ;  /* 0x0000ffff00027802 */ /* 0x000fc60000000f00 */
[----:B------:R-:W-:Y:S04]  /*2ea0*/  DEPBAR.LE SB1, 0x36 ;  /* 0x00009d800000791a */ /* 0x000fe80000000000 */
[----:B------:R-:W1:Y:S02]  /*2eb0*/  UTCATOMSWS.FIND_AND_SET.ALIGN UP0, UR5, UR5 ;  /* 0x00000005000575e3 */ /* 0x000e640008000800 */
[----:B-1----:R-:W-:Y:S01]  /*2ec0*/  MOV R3, UR5 ;  /* 0x0000000500037c02 */ /* 0x002fe20008000f00 */
[----:B------:R-:W-:Y:S06]  /*2ed0*/  BRA.U UP0, `(.L_x_57) ;  /* 0x0000000100187547 */ /* 0x000fec000b800000 */
.L_x_58:
[----:B------:R-:W-:Y:S05]  /*2ee0*/  NANOSLEEP 0x64 ;  /* 0x000000640000795d */ /* 0x000fea0003800000 */
[----:B------:R-:W-:-:S05]  /*2ef0*/  UMOV UR5, 0x10 ;  /* 0x0000001000057882 */ /* 0x000fca0000000000 */
[----:B------:R-:W-:Y:S04]  /*2f00*/  DEPBAR.LE SB1, 0x36 ;  /* 0x00009d800000791a */ /* 0x000fe80000000000 */
[----:B------:R-:W1:Y:S02]  /*2f10*/  UTCATOMSWS.FIND_AND_SET.ALIGN UP0, UR5, UR5 ;  /* 0x00000005000575e3 */ /* 0x000e640008000800 */
[----:B-1----:R-:W-:Y:S01]  /*2f20*/  MOV R3, UR5 ;  /* 0x0000000500037c02 */ /* 0x002fe20008000f00 */
[----:B------:R-:W-:Y:S05]  /*2f30*/  BRA.U !UP0, `(.L_x_58) ;  /* 0xfffffffd08e87547 */ /* 0x000fea000b83ffff */
.L_x_57:
[-C--:B------:R-:W-:Y:S02]  /*2f40*/  SHF.L.U32 R2, R2, R3.reuse, RZ ;  /* 0x0000000302027219 */ /* 0x080fe400000006ff */
[----:B------:R-:W-:Y:S01]  /*2f50*/  SHF.L.U32 R0, R0, R3, RZ ;  /* 0x0000000300007219 */ /* 0x000fe200000006ff */
[----:B------:R-:W-:Y:S02]  /*2f60*/  IMAD.SHL.U32 R3, R3, 0x20, RZ ;  /* 0x0000002003037824 */ /* 0x000fe400078e00ff */
[----:B------:R1:W-:Y:S04]  /*2f70*/  ATOMS.OR RZ, [UR4+0x14], R2 ;  /* 0x00001402ffff798c */ /* 0x0003e8000b000004 */
[----:B------:R1:W-:Y:S04]  /*2f80*/  ATOMS.OR RZ, [UR4+0x18], R0 ;  /* 0x00001800ffff798c */ /* 0x0003e8000b000004 */
[----:B------:R1:W-:Y:S01]  /*2f90*/  STS [UR37+0x160], R3 ;  /* 0x00016003ff007988 */ /* 0x0003e20008000825 */
[----:B------:R-:W-:Y:S05]  /*2fa0*/  BRA `(.L_x_56) ;  /* 0x0000000000107947 */ /* 0x000fea0003800000 */
.L_x_55:
[----:B------:R-:W-:Y:S02]  /*2fb0*/  MOV R0, 0xffffffff ;  /* 0xffffffff00007802 */ /* 0x000fe40000000f00 */
[----:B------:R-:W-:-:S03]  /*2fc0*/  MOV R2, 0x2ff0 ;  /* 0x00002ff000027802 */ /* 0x000fc60000000f00 */
[----:B------:R1:W-:Y:S04]  /*2fd0*/  STS [UR37+0x160], R0 ;  /* 0x00016000ff007988 */ /* 0x0003e80008000825 */
[----:B-1-3-5:R-:W-:Y:S05]  /*2fe0*/  CALL.REL.NOINC `($__internal_1_$__cuda_sm10x_tcgen05_guardrail_trap_phase_invalid_during_alloc) ;  /* 0x0000007800707944 */ /* 0x02afea0003c00000 */
.L_x_56:
[----:B------:R-:W-:Y:S05]  /*2ff0*/  WARPSYNC.ALL ;  /* 0x0000000000007948 */ /* 0x000fea0003800000 */
[----:B------:R-:W2:Y:S01]  /*3000*/  S2UR UR9, SR_CgaCtaId ;  /* 0x00000000000979c3 */ /* 0x000ea20000008800 */
[----:B------:R-:W-:Y:S01]  /*3010*/  UMOV UR4, 0x400 ;  /* 0x0000040000047882 */ /* 0x000fe20000000000 */
[----:B------:R-:W-:-:S06]  /*3020*/  NOP ;  /* 0x0000000000007918 */ /* 0x000fcc0000000000 */
[----:B------:R-:W-:Y:S06]  /*3030*/  BAR.ARV 0x6, 0xa0 ;  /* 0x0182800000007b1d */ /* 0x000fec0000002000 */
[----:B------:R-:W4:Y:S01]  /*3040*/  LDCU UR5, c[0x0][0x38c] ;  /* 0x00007180ff0577ac */ /* 0x000f220008000800 */
[----:B------:R-:W-:Y:S01]  /*3050*/  IMAD.MOV.U32 R11, RZ, RZ, 0x1 ;  /* 0x00000001ff0b7424 */ /* 0x000fe200078e00ff */
[----:B------:R-:W-:Y:S01]  /*3060*/  CS2R R8, SRZ ;  /* 0x0000000000087805 */ /* 0x000fe2000001ff00 */
[----:B------:R-:W-:Y:S01]  /*3070*/  IMAD.MOV.U32 R10, RZ, RZ, RZ ;  /* 0x000000ffff0a7224 */ /* 0x000fe200078e00ff */
[----:B------:R-:W-:Y:S01]  /*3080*/  UMOV UR12, URZ ;  /* 0x000000ff000c7c82 */ /* 0x000fe20008000000 */
[----:B------:R-:W-:Y:S01]  /*3090*/  UMOV UR11, URZ ;  /* 0x000000ff000b7c82 */ /* 0x000fe20008000000 */
[----:B------:R-:W-:Y:S01]  /*30a0*/  UMOV UR24, 0x0 ;  /* 0x0000000000187882 */ /* 0x000fe20000000000 */
[----:B------:R-:W-:Y:S01]  /*30b0*/  UMOV UR25, 0x83004a0 ;  /* 0x083004a000197882 */ /* 0x000fe20000000000 */
[----:B------:R-:W-:Y:S01]  /*30c0*/  UMOV UR20, 0x0 ;  /* 0x0000000000147882 */ /* 0x000fe20000000000 */
[----:B------:R-:W-:Y:S01]  /*30d0*/  UMOV UR21, 0x83004a0 ;  /* 0x083004a000157882 */ /* 0x000fe20000000000 */
[----:B--2---:R-:W-:Y:S01]  /*30e0*/  ULEA UR9, UR9, UR4, 0x18 ;  /* 0x0000000409097291 */ /* 0x004fe2000f8ec0ff */
[----:B------:R-:W2:Y:S03]  /*30f0*/  LDCU UR4, c[0x0][0x38c] ;  /* 0x00007180ff0477ac */ /* 0x000ea60008000800 */
[----:B------:R-:W-:-:S02]  /*3100*/  UIADD3 UR10, UPT, UPT, UR9, 0xa400, URZ ;  /* 0x0000a400090a7890 */ /* 0x000fc4000fffe0ff */
[----:B----4-:R-:W-:-:S03]  /*3110*/  UISETP.GE.AND UP3, UPT, UR5, 0x1, UPT ;  /* 0x000000010500788c */ /* 0x010fc6000bf66270 */
[----:B-1----:R-:W1:Y:S01]  /*3120*/  LDS R0, [UR9+0x160] ;  /* 0x00016009ff007984 */ /* 0x002e620008000800 */
[----:B------:R-:W-:-:S04]  /*3130*/  USHF.R.U32.HI UR10, URZ, 0x4, UR10 ;  /* 0x00000004ff0a7899 */ /* 0x000fc8000801160a */
[----:B------:R-:W-:-:S04]  /*3140*/  ULOP3.LUT UR10, UR10, 0x3fff, URZ, 0xc0, !UPT ;  /* 0x00003fff0a0a7892 */ /* 0x000fc8000f8ec0ff */
[----:B------:R-:W-:Y:S02]  /*3150*/  ULOP3.LUT UR10, UR10, 0x10000, URZ, 0xfc, !UPT ;  /* 0x000100000a0a7892 */ /* 0x000fe4000f8efcff */
[----:B--2---:R-:W-:-:S04]  /*3160*/  UIADD3 UR4, UPT, UPT, UR4, 0x3f, URZ ;  /* 0x0000003f04047890 */ /* 0x004fc8000fffe0ff */
[----:B------:R-:W-:-:S04]  /*3170*/  USHF.R.S32.HI UR8, URZ, 0x1f, UR4 ;  /* 0x0000001fff087899 */ /* 0x000fc80008011404 */
[----:B------:R-:W-:Y:S02]  /*3180*/  ULEA.HI UR8, UR8, UR4, URZ, 0x6 ;  /* 0x0000000408087291 */ /* 0x000fe4000f8f30ff */
[----:B------:R-:W-:Y:S02]  /*3190*/  UIADD3 UR4, UPT, UPT, UR9, 0x1c400, URZ ;  /* 0x0001c40009047890 */ /* 0x000fe4000fffe0ff */
[----:B------:R-:W-:Y:S02]  /*31a0*/  USHF.R.S32.HI UR8, URZ, 0x6, UR8 ;  /* 0x00000006ff087899 */ /* 0x000fe40008011408 */
[----:B------:R-:W-:Y:S02]  /*31b0*/  USHF.R.U32.HI UR4, URZ, 0x4, UR4 ;  /* 0x00000004ff047899 */ /* 0x000fe40008011604 */
[----:B------:R-:W-:Y:S02]  /*31c0*/  UISETP.LT.AND UP0, UPT, UR8, 0x1, UPT ;  /* 0x000000010800788c */ /* 0x000fe4000bf01270 */
[----:B------:R-:W-:-:S02]  /*31d0*/  ULOP3.LUT UR4, UR4, 0x3fff, URZ, 0xc0, !UPT ;  /* 0x00003fff04047892 */ /* 0x000fc4000f8ec0ff */
[----:B------:R-:W-:Y:S02]  /*31e0*/  USEL UR16, UR8, 0x1, !UP0 ;  /* 0x0000000108107887 */ /* 0x000fe4000c000000 */
[----:B------:R-:W-:Y:S02]  /*31f0*/  ULOP3.LUT UR4, UR4, 0x10000, URZ, 0xfc, !UPT ;  /* 0x0001000004047892 */ /* 0x000fe4000f8efcff */
[----:B------:R-:W-:Y:S01]  /*3200*/  UIADD3 UR16, UPT, UPT, -UR16, URZ, URZ ;  /* 0x000000ff10107290 */ /* 0x000fe2000fffe1ff */
[----:B-1----:R-:W-:-:S15]  /*3210*/  R2UR UR13, R0 ;  /* 0x00000000000d72ca */ /* 0x002fde00000e0000 */
.L_x_65:
[----:B------:R-:W-:Y:S02]  /*3220*/  LEA R0, R10, UR9, 0x3 ;  /* 0x000000090a007c11 */ /* 0x000fe4000f8e18ff */
[----:B------:R-:W-:Y:S02]  /*3230*/  SHF.L.U32 R5, R9, 0x1f, RZ ;  /* 0x0000001f09057819 */ /* 0x000fe400000006ff */
[----:B------:R-:W-:Y:S01]  /*3240*/  PLOP3.LUT P0, PT, PT, PT, UP3, 0x80, 0x8 ;  /* 0x000000000008781c */ /* 0x000fe20003f0f038 */
[----:B------:R-:W-:Y:S01]  /*3250*/  VIADD R3, R0, 0xe0 ;  /* 0x000000e000037836 */ /* 0x000fe20000000000 */
[----:B-1----:R-:W1:Y:S02]  /*3260*/  SYNCS.PHASECHK.TRANS64.TRYWAIT P1, [R0+URZ+0xd0], R5 ;  /* 0x0000d005000075a7 */ /* 0x002e6400080211ff */
[----:B-1--4-:R-:W-:Y:S09]  /*3270*/  @!P1 BRA `(.L_x_59) ;  /* 0x0000007000449947 */ /* 0x012ff20003800000 */
.L_x_149:
[----:B------:R-:W-:Y:S01]  /*3280*/  LEA R4, R10, UR9, 0x4 ;  /* 0x000000090a047c11 */ /* 0x000fe2000f8e20ff */
[----:B------:R-:W-:Y:S01]  /*3290*/  @UP3 ULEA UR5, UR11, UR9, 0x3 ;  /* 0x000000090b053291 */ /* 0x000fe2000f8e18ff */
[----:B------:R-:W-:Y:S01]  /*32a0*/  PLOP3.LUT P2, PT, PT, PT, PT, 0x80, 0x8 ;  /* 0x000000000008781c */ /* 0x000fe20003f4f070 */
[----:B------:R-:W-:Y:S01]  /*32b0*/  ULEA UR14, UR12, UR9, 0x3 ;  /* 0x000000090c0e7291 */ /* 0x000fe2000f8e18ff */
[----:B------:R-:W-:Y:S01]  /*32c0*/  PRMT R3, RZ, 0x654, R3 ;  /* 0x00000654ff037816 */ /* 0x000fe20000000003 */
[----:B------:R-:W-:Y:S01]  /*32d0*/  UIMAD UR15, UR12, 0xc0, UR13 ;  /* 0x000000c00c0f78a4 */ /* 0x000fe2000f8e020d */
[----:B-1----:R-:W1:Y:S01]  /*32e0*/  LDS.128 R4, [R4+0x140] ;  /* 0x0001400004047984 */ /* 0x002e620000000c00 */
[----:B------:R-:W-:Y:S02]  /*32f0*/  @P0 SHF.L.U32 R2, R8, 0x1f, RZ ;  /* 0x0000001f08020819 */ /* 0x000fe400000006ff */
[----:B------:R-:W-:Y:S01]  /*3300*/  SHF.L.U32 R0, R11, 0x1f, RZ ;  /* 0x0000001f0b007819 */ /* 0x000fe200000006ff */
[----:B------:R-:W-:Y:S01]  /*3310*/  @!PT LDS RZ, [RZ] ;  /* 0x00000000fffff984 */ /* 0x000fe20000000800 */
[----:B------:R-:W-:Y:S01]  /*3320*/  @!PT LDS RZ, [RZ] ;  /* 0x00000000fffff984 */ /* 0x000fe20000000800 */
[----:B------:R-:W-:Y:S01]  /*3330*/  @!PT LDS RZ, [RZ] ;  /* 0x00000000fffff984 */ /* 0x000fe20000000800 */
[----:B------:R-:W-:Y:S01]  /*3340*/  @!PT LDS RZ, [RZ] ;  /* 0x00000000fffff984 */ /* 0x000fe20000000800 */
[----:B------:R2:W-:Y:S06]  /*3350*/  MEMBAR.ALL.CTA ;  /* 0x0000000000007992 */ /* 0x0005ec0000008000 */
[----:B--2---:R-:W2:Y:S02]  /*3360*/  FENCE.VIEW.ASYNC.S ;  /* 0x00000000000073c6 */ /* 0x004ea40000000000 */
[----:B--2---:R2:W-:Y:S01]  /*3370*/  SYNCS.ARRIVE.TRANS64.RED.A1T0 RZ, [R3+URZ], RZ ;  /* 0x000000ff03ff79a7 */ /* 0x0045e200081004ff */
[----:B------:R2:W4:Y:S01]  /*3380*/  @P0 SYNCS.PHASECHK.TRANS64.TRYWAIT P2, [UR5], R2 ;  /* 0x00000002ff0005a7 */ /* 0x0005220008041105 */
[----:B-1----:R-:W-:Y:S01]  /*3390*/  LOP3.LUT P1, RZ, R6, 0x1, RZ, 0xc0, !PT ;  /* 0x0000000106ff7812 */ /* 0x002fe2000782c0ff */
[----:B------:R-:W1:Y:S02]  /*33a0*/  SYNCS.PHASECHK.TRANS64.TRYWAIT P0, [UR14+0x100], R0 ;  /* 0x00010000ff0075a7 */ /* 0x000e64000800110e */
[----:B-12-4-:R-:W-:Y:S10]  /*33b0*/  @!P0 BRA `(.L_x_60) ;  /* 0x0000007000088947 */ /* 0x016ff40003800000 */
.L_x_151:
[----:B------:R-:W-:Y:S01]  /*33c0*/  IADD3 R10, PT, PT, R10, 0x1, RZ ;  /* 0x000000010a0a7810 */ /* 0x000fe20007ffe0ff */
[----:B------:R-:W-:Y:S06]  /*33d0*/  BRA.U !UP3, `(.L_x_61) ;  /* 0x000000010b987547 */ /* 0x000fec000b800000 */
[----:B------:R-:W-:Y:S01]  /*33e0*/  UPLOP3.LUT UP4, UPT, UPT, UPT, UPT, 0x40, 0x4 ;  /* 0x000000000004789c */ /* 0x000fe20003f8e870 */
[----:B------:R-:W-:Y:S01]  /*33f0*/  UMOV UR18, UR16 ;  /* 0x0000001000127c82 */ /* 0x000fe20008000000 */
[----:B------:R-:W-:Y:S01]  /*3400*/  UMOV UR17, UR8 ;  /* 0x0000000800117c82 */ /* 0x000fe20008000000 */
[----:B------:R-:W-:-:S08]  /*3410*/  UMOV UR5, UR11 ;  /* 0x0000000b00057c82 */ /* 0x000fd00008000000 */
.L_x_64:
[----:B------:R-:W-:Y:S02]  /*3420*/  UIADD3 UR18, UPT, UPT, UR18, 0x1, URZ ;  /* 0x0000000112127890 */ /* 0x000fe4000fffe0ff */
[----:B--2---:R-:W-:Y:S02]  /*3430*/  ULEA UR7, UR5, UR9, 0x3 ;  /* 0x0000000905077291 */ /* 0x004fe4000f8e18ff */
[----:B------:R-:W-:Y:S01]  /*3440*/  UISETP.NE.AND UP0, UPT, UR18, URZ, UPT ;  /* 0x000000ff1200728c */ /* 0x000fe2000bf05270 */
[----:B----4-:R-:W-:Y:S10]  /*3450*/  @P2 BRA `(.L_x_62) ;  /* 0x00000000000c2947 */ /* 0x010ff40003800000 */
[----:B-1----:R-:W-:Y:S04]  /*3460*/  SHF.L.U32 R3, R8, 0x1f, RZ ;  /* 0x0000001f08037819 */ /* 0x002fe800000006ff */
[----:B------:R-:W1:Y:S02]  /*3470*/  SYNCS.PHASECHK.TRANS64.TRYWAIT P0, [UR7], R3 ;  /* 0x00000003ff0075a7 */ /* 0x000e640008001107 */
[----:B-1----:R-:W-:Y:S05]  /*3480*/  @!P0 BRA `(.L_x_63) ;  /* 0x0000006c00ec8947 */ /* 0x002fea0003800000 */
.L_x_62:
[----:B------:R-:W-:Y:S01]  /*3490*/  UISETP.NE.AND UP1, UPT, UR17, 0x1, UPT ;  /* 0x000000011100788c */ /* 0x000fe2000bf25270 */
[----:B------:R-:W-:Y:S01]  /*34a0*/  PLOP3.LUT P2, PT, PT, PT, PT, 0x80, 0x8 ;  /* 0x000000000008781c */ /* 0x000fe20003f4f070 */
[----:B------:R-:W-:Y:S02]  /*34b0*/  UIADD3 UR11, UPT, UPT, UR5, 0x1, URZ ;  /* 0x00000001050b7890 */ /* 0x000fe4000fffe0ff */
[----:B------:R-:W-:Y:S02]  /*34c0*/  UIMAD UR6, UR5, 0x300, UR4 ;  /* 0x00000300050678a4 */ /* 0x000fe4000f8e0204 */
[----:B------:R-:W-:Y:S01]  /*34d0*/  UISETP.NE.AND UP2, UPT, UR11, 0x9, UPT ;  /* 0x000000090b00788c */ /* 0x000fe2000bf45270 */
[----:B------:R-:W-:Y:S01]  /*34e0*/  PLOP3.LUT P0, PT, PT, PT, UP1, 0x80, 0x8 ;  /* 0x000000000008781c */ /* 0x000fe20003f0f018 */
[----:B------:R-:W-:Y:S02]  /*34f0*/  UIADD3 UR28, UPT, UPT, UR6, 0x2, URZ ;  /* 0x00000002061c7890 */ /* 0x000fe4000fffe0ff */
[----:B------:R-:W-:Y:S02]  /*3500*/  USEL UR22, URZ, 0x1, UP2 ;  /* 0x00000001ff167887 */ /* 0x000fe40009000000 */
[----:B------:R-:W-:Y:S02]  /*3510*/  USEL UR11, UR11, URZ, UP2 ;  /* 0x000000ff0b0b7287 */ /* 0x000fe40009000000 */
[----:B------:R-:W-:Y:S02]  /*3520*/  UIADD3 UR17, UPT, UPT, UR17, -0x1, URZ ;  /* 0xffffffff11117890 */ /* 0x000fe4000fffe0ff */
[----:B------:R-:W-:Y:S01]  /*3530*/  @UP1 ULEA UR19, UR11, UR9, 0x3 ;  /* 0x000000090b131291 */ /* 0x000fe2000f8e18ff */
[----:B------:R-:W-:Y:S01]  /*3540*/  LOP3.LUT R8, R8, UR22, RZ, 0x3c, !PT ;  /* 0x0000001608087c12 */ /* 0x000fe2000f8e3cff */
[----:B------:R-:W-:Y:S01]  /*3550*/  ULEA UR22, UR5, UR10, 0x9 ;  /* 0x0000000a05167291 */ /* 0x000fe2000f8e48ff */
[----:B------:R-:W-:Y:S02]  /*3560*/  UMOV UR23, 0x80004020 ;  /* 0x8000402000177882 */ /* 0x000fe40000000000 */
[----:B-1----:R-:W-:Y:S01]  /*3570*/  @P0 SHF.L.U32 R0, R8, 0x1f, RZ ;  /* 0x0000001f08000819 */ /* 0x002fe200000006ff */
[----:B------:R-:W-:Y:S01]  /*3580*/  UIADD3 UR26, UPT, UPT, UR22, 0x2, URZ ;  /* 0x00000002161a7890 */ /* 0x000fe2000fffe0ff */
[----:B------:R-:W-:Y:S02]  /*3590*/  UMOV UR29, 0x80004020 ;  /* 0x80004020001d7882 */ /* 0x000fe40000000000 */
[----:B------:R2:W4:Y:S01]  /*35a0*/  @P0 SYNCS.PHASECHK.TRANS64.TRYWAIT P2, [UR19], R0 ;  /* 0x00000000ff0005a7 */ /* 0x0005220008041113 */
[----:B------:R-:W-:Y:S01]  /*35b0*/  UIADD3 UR19, UPT, UPT, UR7, 0x48, URZ ;  /* 0x0000004807137890 */ /* 0x000fe2000fffe0ff */
[----:B------:R-:W-:Y:S02]  /*35c0*/  UMOV UR27, 0x80004020 ;  /* 0x80004020001b7882 */ /* 0x000fe40000000000 */
[----:B------:R-:W-:Y:S01]  /*35d0*/  UMOV UR7, 0x80004020 ;  /* 0x8000402000077882 */ /* 0x000fe20000000000 */
[----:B------:R-:W-:Y:S01]  /*35e0*/  UMOV UR5, UR11 ;  /* 0x0000000b00057c82 */ /* 0x000fe20008000000 */
[----:B------:R2:W-:Y:S01]  /*35f0*/  UTCIMMA gdesc[UR22], gdesc[UR6], tmem[UR15], tmem[UR24], idesc[UR25], UP4 ;  /* 0x00ff1806160075ea */ /* 0x0005e2000a00010f */
[----:B------:R-:W-:Y:S01]  /*3600*/  UPLOP3.LUT UP4, UPT, UPT, UPT, UPT, 0x80, 0x8 ;  /* 0x000000000008789c */ /* 0x000fe20003f8f070 */
[----:B------:R2:W-:Y:S02]  /*3610*/  UTCIMMA gdesc[UR26], gdesc[UR28], tmem[UR15], tmem[UR20], idesc[UR21], UPT ;  /* 0x00ff141c1a0075ea */ /* 0x0005e4000b80010f */
[----:B------:R2:W-:Y:S01]  /*3620*/  UTCBAR [UR19], URZ ;  /* 0x000000ff130073e9 */ /* 0x0005e200080000ff */
[----:B------:R-:W-:Y:S07]  /*3630*/  BRA.U UP0, `(.L_x_64) ;  /* 0xfffffffd00787547 */ /* 0x000fee000b83ffff */
.L_x_61:
[----:B------:R-:W-:Y:S01]  /*3640*/  UIADD3 UR12, UPT, UPT, UR12, 0x1, URZ ;  /* 0x000000010c0c7890 */ /* 0x000fe2000fffe0ff */
[C---:B------:R-:W-:Y:S01]  /*3650*/  ISETP.NE.AND P0, PT, R10.reuse, 0x2, PT ;  /* 0x000000020a00780c */ /* 0x040fe20003f05270 */
[----:B------:R-:W-:Y:S02]  /*3660*/  UIADD3 UR14, UPT, UPT, UR14, 0xf0, URZ ;  /* 0x000000f00e0e7890 */ /* 0x000fe4000fffe0ff */
[----:B------:R-:W-:Y:S01]  /*3670*/  UISETP.NE.AND UP0, UPT, UR12, 0x2, UPT ;  /* 0x000000020c00788c */ /* 0x000fe2000bf05270 */
[----:B-12---:R-:W-:Y:S02]  /*3680*/  SEL R0, RZ, 0x1, P0 ;  /* 0x00000001ff007807 */ /* 0x006fe40000000000 */
[----:B------:R-:W-:Y:S01]  /*3690*/  SEL R10, R10, RZ, P0 ;  /* 0x000000ff0a0a7207 */ /* 0x000fe20000000000 */
[----:B------:R-:W-:Y:S01]  /*36a0*/  USEL UR5, URZ, 0x1, UP0 ;  /* 0x00000001ff057887 */ /* 0x000fe20008000000 */
[----:B------:R-:W-:Y:S01]  /*36b0*/  LOP3.LUT R9, R9, R0, RZ, 0x3c, !PT ;  /* 0x0000000009097212 */ /* 0x000fe200078e3cff */
[----:B------:R-:W-:Y:S01]  /*36c0*/  USEL UR12, UR12, URZ, UP0 ;  /* 0x000000ff0c0c7287 */ /* 0x000fe20008000000 */
[----:B------:R1:W-:Y:S03]  /*36d0*/  UTCBAR [UR14], URZ ;  /* 0x000000ff0e0073e9 */ /* 0x0003e600080000ff */
[----:B------:R-:W-:Y:S01]  /*36e0*/  LOP3.LUT R11, R11, UR5, RZ, 0x3c, !PT ;  /* 0x000000050b0b7c12 */ /* 0x000fe2000f8e3cff */
[----:B------:R-:W-:Y:S07]  /*36f0*/  @P1 BRA `(.L_x_65) ;  /* 0xfffffff800c81947 */ /* 0x000fee000383ffff */
[----:B------:R-:W2:Y:S01]  /*3700*/  S2UR UR4, SR_CgaCtaId ;  /* 0x00000000000479c3 */ /* 0x000ea20000008800 */
[----:B------:R-:W-:Y:S01]  /*3710*/  ELECT P0, URZ, PT ;  /* 0x0000000000ff782f */ /* 0x000fe20003800000 */
[----:B------:R-:W-:Y:S01]  /*3720*/  IMAD.MOV.U32 R0, RZ, RZ, 0x1 ;  /* 0x00000001ff007424 */ /* 0x000fe200078e00ff */
[----:B------:R-:W-:Y:S01]  /*3730*/  UIADD3 UR9, UPT, UPT, UR9, 0x100, URZ ;  /* 0x0000010009097890 */ /* 0x000fe2000fffe0ff */
[----:B------:R-:W-:Y:S01]  /*3740*/  SHF.L.U32 R3, R11, 0x1f, RZ ;  /* 0x0000001f0b037819 */ /* 0x000fe200000006ff */
[----:B------:R-:W-:-:S03]  /*3750*/  UMOV UR5, 0x40 ;  /* 0x0000004000057882 */ /* 0x000fc60000000000 */
[----:B------:R-:W-:Y:S01]  /*3760*/  UVIRTCOUNT.DEALLOC.SMPOOL 0x80 ;  /* 0x000000800000784c */ /* 0x000fe20000000000 */
[----:B--2---:R-:W-:Y:S02]  /*3770*/  ULEA UR4, UR4, UR5, 0x18 ;  /* 0x0000000504047291 */ /* 0x004fe4000f8ec0ff */
[----:B------:R-:W-:-:S07]  /*3780*/  ULEA UR5, UR12, UR9, 0x3 ;  /* 0x000000090c057291 */ /* 0x000fce000f8e18ff */
[----:B------:R2:W-:Y:S02]  /*3790*/  @P0 STS.U8 [UR4+0x1c], R0 ;  /* 0x00001c00ff000988 */ /* 0x0005e40008000004 */
[----:B------:R-:W3:Y:S02]  /*37a0*/  SYNCS.PHASECHK.TRANS64.TRYWAIT P0, [UR5], R3 ;  /* 0x00000003ff0075a7 */ /* 0x000ee40008001105 */
[----:B--23--:R-:W-:Y:S05]  /*37b0*/  @!P0 BRA `(.L_x_66) ;  /* 0x0000006c00388947 */ /* 0x00cfea0003800000 */
.L_x_154:
[----:B------:R-:W-:-:S04]  /*37c0*/  UIADD3 UR6, UPT, UPT, UR12, 0x1, URZ ;  /* 0x000000010c067890 */ /* 0x000fc8000fffe0ff */
[----:B------:R-:W-:-:S04]  /*37d0*/  UISETP.NE.AND UP0, UPT, UR6, 0x2, UPT ;  /* 0x000000020600788c */ /* 0x000fc8000bf05270 */
[----:B------:R-:W-:Y:S02]  /*37e0*/  USEL UR5, URZ, 0x1, UP0 ;  /* 0x00000001ff057887 */ /* 0x000fe40008000000 */
[----:B------:R-:W-:-:S04]  /*37f0*/  USEL UR6, UR6, URZ, UP0 ;  /* 0x000000ff06067287 */ /* 0x000fc80008000000 */
[----:B------:R-:W-:Y:S01]  /*3800*/  ULEA UR6, UR6, UR9, 0x3 ;  /* 0x0000000906067291 */ /* 0x000fe2000f8e18ff */
[----:B--2---:R-:W-:-:S04]  /*3810*/  LOP3.LUT R3, R11, UR5, RZ, 0x3c, !PT ;  /* 0x000000050b037c12 */ /* 0x004fc8000f8e3cff */
[----:B------:R-:W-:-:S04]  /*3820*/  SHF.L.U32 R3, R3, 0x1f, RZ ;  /* 0x0000001f03037819 */ /* 0x000fc800000006ff */
[----:B------:R-:W2:Y:S02]  /*3830*/  SYNCS.PHASECHK.TRANS64.TRYWAIT P0, [UR6], R3 ;  /* 0x00000003ff0075a7 */ /* 0x000ea40008001106 */
[----:B--2---:R-:W-:Y:S05]  /*3840*/  @!P0 BRA `(.L_x_67) ;  /* 0x0000006c002c8947 */ /* 0x004fea0003800000 */
.L_x_156:
[----:B------:R-:W-:Y:S01]  /*3850*/  NOP ;  /* 0x0000000000007918 */ /* 0x000fe20000000000 */
[----:B--2---:R-:W2:Y:S01]  /*3860*/  LDS R0, [UR4+0x14] ;  /* 0x00001404ff007984 */ /* 0x004ea20008000800 */
[----:B------:R-:W-:Y:S01]  /*3870*/  ULOP3.LUT UR6, UR13, 0xffff, URZ, 0xc0, !UPT ;  /* 0x0000ffff0d067892 */ /* 0x000fe2000f8ec0ff */
[----:B------:R-:W-:Y:S01]  /*3880*/  UMOV UR8, 0xffff ;  /* 0x0000ffff00087882 */ /* 0x000fe20000000000 */
[----:B------:R-:W-:Y:S02]  /*3890*/  UMOV UR5, 0x1 ;  /* 0x0000000100057882 */ /* 0x000fe40000000000 */
[----:B------:R-:W-:-:S04]  /*38a0*/  USHF.R.U32.HI UR6, URZ, 0x5, UR6 ;  /* 0x00000005ff067899 */ /* 0x000fc80008011606 */
[----:B------:R-:W-:Y:S02]  /*38b0*/  USHF.L.U32 UR8, UR8, UR6, URZ ;  /* 0x0000000608087299 */ /* 0x000fe400080006ff */
[----:B------:R-:W-:-:S04]  /*38c0*/  USHF.L.U32 UR5, UR5, UR6, URZ ;  /* 0x0000000605057299 */ /* 0x000fc800080006ff */
[----:B--2---:R-:W-:-:S04]  /*38d0*/  LOP3.LUT R0, R0, UR8, RZ, 0xc0, !PT ;  /* 0x0000000800007c12 */ /* 0x004fc8000f8ec0ff */
[----:B------:R-:W-:-:S13]  /*38e0*/  ISETP.NE.AND P0, PT, R0, UR8, PT ;  /* 0x0000000800007c0c */ /* 0x000fda000bf05270 */
[----:B------:R-:W-:Y:S05]  /*38f0*/  @P0 BRA `(.L_x_68) ;  /* 0x0000000000580947 */ /* 0x000fea0003800000 */
[----:B------:R-:W2:Y:S02]  /*3900*/  LDS R0, [UR4+0x18] ;  /* 0x00001804ff007984 */ /* 0x000ea40008000800 */
[----:B--2---:R-:W-:-:S04]  /*3910*/  LOP3.LUT R0, R0, UR5, RZ, 0xc0, !PT ;  /* 0x0000000500007c12 */ /* 0x004fc8000f8ec0ff */
[----:B------:R-:W-:-:S13]  /*3920*/  ISETP.NE.AND P0, PT, R0, UR5, PT ;  /* 0x0000000500007c0c */ /* 0x000fda000bf05270 */
[----:B------:R-:W-:Y:S05]  /*3930*/  @P0 BRA `(.L_x_69) ;  /* 0x00000000003c0947 */ /* 0x000fea0003800000 */
[----:B------:R-:W2:Y:S01]  /*3940*/  S2R R2, SR_LANEID ;  /* 0x0000000000027919 */ /* 0x000ea20000000000 */
[----:B------:R-:W-:Y:S01]  /*3950*/  ULOP3.LUT UR8, URZ, UR8, URZ, 0x33, !UPT ;  /* 0x00000008ff087292 */ /* 0x000fe2000f8e33ff */
[----:B------:R-:W-:Y:S01]  /*3960*/  LOP3.LUT R4, RZ, UR5, RZ, 0x33, !PT ;  /* 0x00000005ff047c12 */ /* 0x000fe2000f8e33ff */
[----:B------:R-:W-:Y:S02]  /*3970*/  VOTEU.ANY UR7, UPT, PT ;  /* 0x0000000000077886 */ /* 0x000fe400038e0100 */
[----:B------:R-:W-:Y:S01]  /*3980*/  UFLO.U32 UR7, UR7 ;  /* 0x00000007000772bd */ /* 0x000fe200080e0000 */
[----:B------:R-:W3:Y:S01]  /*3990*/  REDUX UR5, R4 ;  /* 0x00000000040573c4 */ /* 0x000ee20000000000 */
[----:B------:R-:W-:-:S06]  /*39a0*/  IMAD.U32 R0, RZ, RZ, UR8 ;  /* 0x00000008ff007e24 */ /* 0x000fcc000f8e00ff */
[----:B------:R1:W-:Y:S01]  /*39b0*/  UTCATOMSWS.AND URZ, UR8 ;  /* 0x0000000800ff79e3 */ /* 0x0003e20008000000 */
[----:B------:R-:W4:Y:S01]  /*39c0*/  REDUX UR6, R0 ;  /* 0x00000000000673c4 */ /* 0x000f220000000000 */
[----:B--2---:R-:W-:Y:S01]  /*39d0*/  ISETP.EQ.U32.AND P0, PT, R2, UR7, PT ;  /* 0x0000000702007c0c */ /* 0x004fe2000bf02070 */
[----:B---3--:R-:W-:Y:S01]  /*39e0*/  IMAD.U32 R2, RZ, RZ, UR5 ;  /* 0x00000005ff027e24 */ /* 0x008fe2000f8e00ff */
[----:B----4-:R-:W-:-:S11]  /*39f0*/  MOV R3, UR6 ;  /* 0x0000000600037c02 */ /* 0x010fd60008000f00 */
[----:B------:R1:W-:Y:S04]  /*3a00*/  @P0 ATOMS.AND RZ, [UR4+0x14], R3 ;  /* 0x00001403ffff098c */ /* 0x0003e8000a800004 */
[----:B------:R1:W-:Y:S01]  /*3a10*/  @P0 ATOMS.AND RZ, [UR4+0x18], R2 ;  /* 0x00001802ffff098c */ /* 0x0003e2000a800004 */
[----:B------:R-:W-:Y:S05]  /*3a20*/  BRA `(.L_x_70) ;  /* 0x0000000000147947 */ /* 0x000fea0003800000 */
.L_x_69:
[----:B------:R-:W-:Y:S02]  /*3a30*/  MOV R2, 0x3a50 ;  /* 0x00003a5000027802 */ /* 0x000fe40000000f00 */
[----:B-1--45:R-:W-:Y:S05]  /*3a40*/  CALL.REL.NOINC `($__internal_0_$__cuda_sm10x_tcgen05_guardrail_trap_col_being_dealloced_not_returned_by_alloc) ;  /* 0x0000006c00cc7944 */ /* 0x032fea0003c00000 */
[----:B------:R-:W-:Y:S05]  /*3a50*/  BRA `(.L_x_70) ;  /* 0x0000000000087947 */ /* 0x000fea0003800000 */
.L_x_68:
[----:B------:R-:W-:Y:S02]  /*3a60*/  MOV R2, 0x3a80 ;  /* 0x00003a8000027802 */ /* 0x000fe40000000f00 */
[----:B-1--45:R-:W-:Y:S05]  /*3a70*/  CALL.REL.NOINC `($__internal_2_$__cuda_sm10x_tcgen05_guardrail_trap_unallocated_columns_being_dealloced) ;  /* 0x0000006c00d87944 */ /* 0x032fea0003c00000 */
.L_x_70:
[----:B------:R-:W-:Y:S01]  /*3a80*/  NOP ;  /* 0x0000000000007918 */ /* 0x000fe20000000000 */
[----:B-1----:R-:W-:Y:S05]  /*3a90*/  EXIT ;  /* 0x000000000000794d */ /* 0x002fea0003800000 */
.L_x_54:
[----:B------:R-:W-:-:S09]  /*3aa0*/  UISETP.NE.OR UP2, UPT, UR8, 0x3, !UP2 ;  /* 0x000000030800788c */ /* 0x000fd2000d745670 */
[----:B------:R-:W-:Y:S05]  /*3ab0*/  BRA.U UP2, `(.L_x_71) ;  /* 0x0000000d02ac7547 */ /* 0x000fea000b800000 */
[----:B------:R-:W1:Y:S01]  /*3ac0*/  LDC R0, c[0x0][0xb30] ;  /* 0x0002cc00ff007b82 */ /* 0x000e620000000800 */
[----:B------:R-:W2:Y:S01]  /*3ad0*/  LDCU.64 UR8, c[0x0][0x888] ;  /* 0x00011100ff0877ac */ /* 0x000ea20008000a00 */
[----:B------:R-:W-:Y:S02]  /*3ae0*/  HFMA2 R29, -RZ, RZ, 0, 0 ;  /* 0x00000000ff1d7431 */ /* 0x000fe400000001ff */
[----:B------:R-:W-:Y:S01]  /*3af0*/  IMAD.MOV.U32 R31, RZ, RZ, 0x1 ;  /* 0x00000001ff1f7424 */ /* 0x000fe200078e00ff */
[----:B------:R-:W-:Y:S01]  /*3b00*/  MOV R23, 0x2000 ;  /* 0x0000200000177802 */ /* 0x000fe20000000f00 */
[----:B------:R-:W4:Y:S01]  /*3b10*/  LDCU.64 UR4, c[0x0][0x890] ;  /* 0x00011200ff0477ac */ /* 0x000f220008000a00 */
[----:B------:R-:W-:Y:S01]  /*3b20*/  IMAD.MOV.U32 R30, RZ, RZ, RZ ;  /* 0x000000ffff1e7224 */ /* 0x000fe200078e00ff */
[----:B------:R-:W3:Y:S01]  /*3b30*/  LDC R19, c[0x0][0x370] ;  /* 0x0000dc00ff137b82 */ /* 0x000ee20000000800 */
[----:B------:R-:W-:Y:S01]  /*3b40*/  UMOV UR7, 0x400 ;  /* 0x0000040000077882 */ /* 0x000fe20000000000 */
[----:B------:R-:W-:-:S02]  /*3b50*/  UPLOP3.LUT UP1, UPT, UPT, UPT, UPT, 0x40, 0x4 ;  /* 0x000000000004789c */ /* 0x000fc40003f2e870 */
[----:B------:R-:W-:-:S04]  /*3b60*/  ULEA UR7, UR37, UR7, 0x18 ;  /* 0x0000000725077291 */ /* 0x000fc8000f8ec0ff */
[----:B------:R-:W3:Y:S01]  /*3b70*/  LDC R2, c[0x0][0xb0c] ;  /* 0x0002c300ff027b82 */ /* 0x000ee20000000800 */
[----:B------:R-:W-:Y:S02]  /*3b80*/  UIADD3 UR13, UPT, UPT, UR7, 0xa0, URZ ;  /* 0x000000a0070d7890 */ /* 0x000fe4000fffe0ff */
[----:B--2---:R-:W-:Y:S02]  /*3b90*/  UISETP.NE.U32.AND UP2, UPT, UR8, URZ, UPT ;  /* 0x000000ff0800728c */ /* 0x004fe4000bf45070 */
[----:B------:R-:W-:Y:S02]  /*3ba0*/  UIADD3 UR25, UPT, UPT, UR7, 0x90, URZ ;  /* 0x0000009007197890 */ /* 0x000fe4000fffe0ff */
[----:B----4-:R-:W-:Y:S01]  /*3bb0*/  UISETP.NE.U32.AND UP3, UPT, UR4, URZ, UPT ;  /* 0x000000ff0400728c */ /* 0x010fe2000bf65070 */
[----:B------:R-:W2:Y:S01]  /*3bc0*/  LDC R18, c[0x0][0xb20] ;  /* 0x0002c800ff127b82 */ /* 0x000ea20000000800 */
[----:B-1----:R-:W-:Y:S01]  /*3bd0*/  ISETP.NE.AND P1, PT, R0, 0x1, PT ;  /* 0x000000010000780c */ /* 0x002fe20003f25270 */
[----:B------:R-:W-:-:S02]  /*3be0*/  UISETP.NE.AND.EX UP2, UPT, UR9, URZ, UPT, UP2 ;  /* 0x000000ff0900728c */ /* 0x000fc4000bf45320 */
[----:B------:R-:W-:Y:S02]  /*3bf0*/  UIADD3 UR17, UPT, UPT, UR7, 0x98, URZ ;  /* 0x0000009807117890 */ /* 0x000fe4000fffe0ff */
[----:B------:R-:W-:Y:S02]  /*3c00*/  UPRMT UR13, UR37, 0x654, UR13 ;  /* 0x00000654250d7896 */ /* 0x000fe4000800000d */
[----:B------:R-:W1:Y:S01]  /*3c10*/  LDC.64 R32, c[0x0][0x348] ;  /* 0x0000d200ff207b82 */ /* 0x000e620000000a00 */
[----:B------:R-:W-:-:S07]  /*3c20*/  UISETP.NE.AND.EX UP3, UPT, UR5, URZ, UPT, UP3 ;  /* 0x000000ff0500728c */ /* 0x000fce000bf65330 */
[----:B------:R-:W4:Y:S08]  /*3c30*/  LDC.64 R16, c[0x0][0xb10] ;  /* 0x0002c400ff107b82 */ /* 0x000f300000000a00 */
[----:B------:R-:W1:Y:S08]  /*3c40*/  LDC.64 R6, c[0x0][0xb18] ;  /* 0x0002c600ff067b82 */ /* 0x000e700000000a00 */
[----:B------:R-:W1:Y:S08]  /*3c50*/  LDC.64 R4, c[0x0][0xb28] ;  /* 0x0002ca00ff047b82 */ /* 0x000e700000000a00 */
[----:B--23--:R-:W1:Y:S02]  /*3c60*/  LDC R22, c[0x0][0x374] ;  /* 0x0000dd00ff167b82 */ /* 0x00ce640000000800 */
.L_x_81:
[C---:B------:R-:W-:Y:S02]  /*3c70*/  LEA R0, R30.reuse, UR7, 0x3 ;  /* 0x000000071e007c11 */ /* 0x040fe4000f8e18ff */
[----:B------:R-:W-:Y:S02]  /*3c80*/  SHF.L.U32 R3, R29, 0x1f, RZ ;  /* 0x0000001f1d037819 */ /* 0x000fe400000006ff */
[----:B------:R-:W-:Y:S02]  /*3c90*/  LEA R24, R30, UR7, 0x4 ;  /* 0x000000071e187c11 */ /* 0x000fe4000f8e20ff */
[----:B--2---:R-:W2:Y:S02]  /*3ca0*/  SYNCS.PHASECHK.TRANS64.TRYWAIT P0, [R0+URZ+0xd0], R3 ;  /* 0x0000d003000075a7 */ /* 0x004ea400080011ff */
[----:B--2---:R-:W-:Y:S05]  /*3cb0*/  @!P0 BRA `(.L_x_72) ;  /* 0x0000006800288947 */ /* 0x004fea0003800000 */
.L_x_157:
[----:B------:R-:W-:Y:S01]  /*3cc0*/  ISETP.GE.AND P0, PT, R72, 0x1, PT ;  /* 0x000000014800780c */ /* 0x000fe20003f06270 */
[----:B------:R-:W3:Y:S01]  /*3cd0*/  LDS.128 R24, [R24+0x140] ;  /* 0x0001400018187984 */ /* 0x000ee20000000c00 */
[----:B--2---:R-:W-:Y:S01]  /*3ce0*/  VIADD R0, R0, 0xe0 ;  /* 0x000000e000007836 */ /* 0x004fe20000000000 */
[----:B------:R-:W-:Y:S01]  /*3cf0*/  @!PT LDS RZ, [RZ] ;  /* 0x00000000fffff984 */ /* 0x000fe20000000800 */
[----:B------:R-:W-:Y:S01]  /*3d00*/  @!PT LDS RZ, [RZ] ;  /* 0x00000000fffff984 */ /* 0x000fe20000000800 */
[----:B------:R-:W-:Y:S01]  /*3d10*/  @!PT LDS RZ, [RZ] ;  /* 0x00000000fffff984 */ /* 0x000fe20000000800 */
[----:B------:R-:W-:Y:S01]  /*3d20*/  @!PT LDS RZ, [RZ] ;  /* 0x00000000fffff984 */ /* 0x000fe20000000800 */
[----:B------:R2:W-:Y:S06]  /*3d30*/  MEMBAR.ALL.CTA ;  /* 0x0000000000007992 */ /* 0x0005ec0000008000 */
[----:B--2---:R-:W2:Y:S01]  /*3d40*/  FENCE.VIEW.ASYNC.S ;  /* 0x00000000000073c6 */ /* 0x004ea20000000000 */
[----:B------:R-:W-:Y:S04]  /*3d50*/  PRMT R0, RZ, 0x654, R0 ;  /* 0x00000654ff007816 */ /* 0x000fe80000000000 */
[----:B--2---:R2:W-:Y:S01]  /*3d60*/  SYNCS.ARRIVE.TRANS64.RED.A1T0 RZ, [R0+URZ], RZ ;  /* 0x000000ff00ff79a7 */ /* 0x0045e200081004ff */
[----:B---3--:R-:W-:Y:S11]  /*3d70*/  LOP3.LUT P3, RZ, R26, 0x1, RZ, 0xc0, !PT ;  /* 0x000000011aff7812 */ /* 0x008ff6000786c0ff */
[----:B------:R-:W-:Y:S02]  /*3d80*/  @!UPT UIADD3 URZ, UPT, UPT, URZ, URZ, URZ ;  /* 0x000000fffffff290 */ /* 0x000fe4000fffe0ff */
[----:B------:R-:W-:Y:S02]  /*3d90*/  @P3 MOV R13, R24 ;  /* 0x00000018000d3202 */ /* 0x000fe40000000f00 */
[----:B------:R-:W-:Y:S01]  /*3da0*/  @P3 LOP3.LUT R8, R25, 0xffff, RZ, 0xc0, !PT ;  /* 0x0000ffff19083812 */ /* 0x000fe200078ec0ff */
[----:B--2---:R-:W-:Y:S06]  /*3db0*/  @!P0 BRA `(.L_x_73) ;  /* 0x0000000000a48947 */ /* 0x004fec0003800000 */
[----:B-1----:R-:W-:Y:S01]  /*3dc0*/  IMAD.HI.U32 R35, R22, R7, RZ ;  /* 0x0000000716237227 */ /* 0x002fe200078e00ff */
[----:B------:R-:W-:Y:S02]  /*3dd0*/  ISETP.NE.AND P0, PT, R6, 0x1, PT ;  /* 0x000000010600780c */ /* 0x000fe40003f05270 */
[----:B------:R-:W-:Y:S01]  /*3de0*/  ISETP.NE.AND P2, PT, R72, 0x1, PT ;  /* 0x000000014800780c */ /* 0x000fe20003f45270 */
[----:B----4-:R-:W-:Y:S01]  /*3df0*/  IMAD.HI.U32 R34, R19, R16, RZ ;  /* 0x0000001013227227 */ /* 0x010fe200078e00ff */
[----:B------:R-:W-:Y:S02]  /*3e00*/  SHF.R.U32.HI R35, RZ, R18, R35 ;  /* 0x00000012ff237219 */ /* 0x000fe40000011623 */
[----:B------:R-:W-:Y:S01]  /*3e10*/  ISETP.NE.AND P4, PT, R2, 0x1, PT ;  /* 0x000000010200780c */ /* 0x000fe20003f85270 */
[----:B------:R-:W-:Y:S01]  /*3e20*/  IMAD.HI.U32 R36, R13, R16, RZ ;  /* 0x000000100d247227 */ /* 0x000fe200078e00ff */
[----:B------:R-:W-:Y:S02]  /*3e30*/  SHF.R.U32.HI R34, RZ, R17, R34 ;  /* 0x00000011ff227219 */ /* 0x000fe40000011622 */
[----:B------:R-:W-:Y:S01]  /*3e40*/  SEL R3, R22, R35, !P0 ;  /* 0x0000002316037207 */ /* 0x000fe20004000000 */
[C---:B------:R-:W-:Y:S01]  /*3e50*/  IMAD.HI.U32 R35, R8.reuse, R7, RZ ;  /* 0x0000000708237227 */ /* 0x040fe200078e00ff */
[----:B------:R-:W-:Y:S02]  /*3e60*/  SEL R11, R19, R34, !P4 ;  /* 0x00000022130b7207 */ /* 0x000fe40006000000 */
[----:B------:R-:W-:Y:S01]  /*3e70*/  SHF.R.U32.HI R36, RZ, R17, R36 ;  /* 0x00000011ff247219 */ /* 0x000fe20000011624 */
[----:B------:R-:W-:Y:S01]  /*3e80*/  IMAD.HI.U32 R38, R3, R4, RZ ;  /* 0x0000000403267227 */ /* 0x000fe200078e00ff */
[----:B------:R-:W-:Y:S03]  /*3e90*/  SHF.R.U32.HI R35, RZ, R18, R35 ;  /* 0x00000012ff237219 */ /* 0x000fe60000011623 */
[----:B------:R-:W-:Y:S01]  /*3ea0*/  IMAD.HI.U32 R34, R11, R4, RZ ;  /* 0x000000040b227227 */ /* 0x000fe200078e00ff */
[----:B------:R-:W-:Y:S02]  /*3eb0*/  @P2 SHF.R.U32.HI R3, RZ, R5, R38 ;  /* 0x00000005ff032219 */ /* 0x000fe40000011626 */
[----:B------:R-:W-:Y:S02]  /*3ec0*/  SEL R9, R8, R35, !P0 ;  /* 0x0000002308097207 */ /* 0x000fe40004000000 */
[----:B------:R-:W-:Y:S01]  /*3ed0*/  @P2 SHF.R.U32.HI R11, RZ, R5, R34 ;  /* 0x00000005ff0b2219 */ /* 0x000fe20000011622 */
[C---:B------:R-:W-:Y:S01]  /*3ee0*/  IMAD R10, R72.reuse, R3, RZ ;  /* 0x00000003480a7224 */ /* 0x040fe200078e02ff */
[----:B------:R-:W-:Y:S01]  /*3ef0*/  SEL R3, R13, R36, !P4 ;  /* 0x000000240d037207 */ /* 0x000fe20006000000 */
[C---:B------:R-:W-:Y:S03]  /*3f00*/  IMAD.HI.U32 R14, R9.reuse, R4, RZ ;  /* 0x00000004090e7227 */ /* 0x040fe600078e00ff */
[----:B------:R-:W-:Y:S01]  /*3f10*/  ISETP.GE.AND P0, PT, R9, R10, PT ;  /* 0x0000000a0900720c */ /* 0x000fe20003f06270 */
[C---:B------:R-:W-:Y:S01]  /*3f20*/  IMAD R12, R72.reuse, R11, RZ ;  /* 0x0000000b480c7224 */ /* 0x040fe200078e02ff */
[-C--:B------:R-:W-:Y:S04]  /*3f30*/  SHF.R.U32.HI R14, RZ, R5.reuse, R14 ;  /* 0x00000005ff0e7219 */ /* 0x080fe8000001160e */
[----:B------:R-:W-:Y:S02]  /*3f40*/  ISETP.GE.OR P0, PT, R3, R12, P0 ;  /* 0x0000000c0300720c */ /* 0x000fe40000706670 */
[----:B------:R-:W-:Y:S05]  /*3f50*/  SEL R15, R9, R14, !P2 ;  /* 0x0000000e090f7207 */ /* 0x000fea0005000000 */
[----:B------:R-:W-:Y:S04]  /*3f60*/  IMAD.MOV R14, RZ, RZ, -R15 ;  /* 0x000000ffff0e7224 */ /* 0x000fe800078e0a0f */
[----:B------:R-:W-:Y:S02]  /*3f70*/  IMAD R14, R72, R14, R9 ;  /* 0x0000000e480e7224 */ /* 0x000fe400078e0209 */
[C---:B------:R-:W-:Y:S05]  /*3f80*/  @!P0 IMAD.HI.U32 R10, R3.reuse, R4, RZ ;  /* 0x00000004030a8227 */ /* 0x040fea00078e00ff */
[----:B------:R-:W-:Y:S04]  /*3f90*/  @!P0 SHF.R.U32.HI R10, RZ, R5, R10 ;  /* 0x00000005ff0a8219 */ /* 0x000fe8000001160a */
[----:B------:R-:W-:Y:S01]  /*3fa0*/  @!P0 SEL R0, R3, R10, !P2 ;  /* 0x0000000a03008207 */ /* 0x000fe20005000000 */
[----:B------:R-:W-:Y:S03]  /*3fb0*/  IMAD.MOV R10, RZ, RZ, -R3 ;  /* 0x000000ffff0a7224 */ /* 0x000fe600078e0a03 */
[----:B------:R-:W-:Y:S01]  /*3fc0*/  @!P0 IADD3 R15, PT, PT, R15, -R0, RZ ;  /* 0x800000000f0f8210 */ /* 0x000fe20007ffe0ff */
[----:B------:R-:W-:Y:S01]  /*3fd0*/  @!P0 IMAD R0, R11, R14, R0 ;  /* 0x0000000e0b008224 */ /* 0x000fe200078e0200 */
[----:B------:R-:W-:Y:S01]  /*3fe0*/  IADD3 R11, PT, PT, -R9, RZ, RZ ;  /* 0x000000ff090b7210 */ /* 0x000fe20007ffe1ff */
[----:B------:R-:W-:Y:S02]  /*3ff0*/  IMAD R13, R2, R10, R13 ;  /* 0x0000000a020d7224 */ /* 0x000fe400078e020d */
[----:B------:R-:W-:Y:S02]  /*4000*/  @!P0 IMAD R9, R15, R72, R3 ;  /* 0x000000480f098224 */ /* 0x000fe400078e0203 */
[----:B------:R-:W-:Y:S02]  /*4010*/  @!P0 IMAD.MOV.U32 R3, RZ, RZ, R0 ;  /* 0x000000ffff038224 */ /* 0x000fe400078e0000 */
[----:B------:R-:W-:Y:S02]  /*4020*/  IMAD R8, R6, R11, R8 ;  /* 0x0000000b06087224 */ /* 0x000fe400078e0208 */
[----:B------:R-:W-:Y:S02]  /*4030*/  IMAD R13, R3, R2, R13 ;  /* 0x00000002030d7224 */ /* 0x000fe400078e020d */
[----:B------:R-:W-:Y:S02]  /*4040*/  IMAD R8, R9, R6, R8 ;  /* 0x0000000609087224 */ /* 0x000fe400078e0208 */
.L_x_73:
[----:B------:R-:W-:Y:S05]  /*4050*/  BRA.U UP1, `(.L_x_74) ;  /* 0x0000000101107547 */ /* 0x000fea000b800000 */
[----:B------:R-:W-:Y:S04]  /*4060*/  MOV R0, UR6 ;  /* 0x0000000600007c02 */ /* 0x000fe80008000f00 */
[----:B------:R-:W-:Y:S04]  /*4070*/  SHF.L.U32 R3, R0, 0x1f, RZ ;  /* 0x0000001f00037819 */ /* 0x000fe800000006ff */
[----:B------:R-:W2:Y:S02]  /*4080*/  SYNCS.PHASECHK.TRANS64.TRYWAIT P0, [UR7+0xc8], R3 ;  /* 0x0000c803ff0075a7 */ /* 0x000ea40008001107 */
[----:B--2---:R-:W-:Y:S05]  /*4090*/  @!P0 BRA `(.L_x_75) ;  /* 0x0000006400448947 */ /* 0x004fea0003800000 */
.L_x_74:
[----:B------:R-:W-:Y:S02]  /*40a0*/  R2UR UR27, R21 ;  /* 0x00000000151b72ca */ /* 0x000fe400000e0000 */
[----:B------:R-:W-:Y:S02]  /*40b0*/  R2UR UR26, R20 ;  /* 0x00000000141a72ca */ /* 0x000fe400000e0000 */
[----:B------:R-:W-:Y:S02]  /*40c0*/  ISETP.NE.U32.AND P2, PT, RZ, UR4, PT ;  /* 0x00000004ff007c0c */ /* 0x000fe4000bf45070 */
[----:B------:R-:W-:Y:S02]  /*40d0*/  SHF.L.U32 R12, R31, 0x1f, RZ ;  /* 0x0000001f1f0c7819 */ /* 0x000fe400000006ff */
[----:B------:R-:W-:Y:S05]  /*40e0*/  ISETP.NE.AND.EX P2, PT, RZ, UR5, PT, P2 ;  /* 0x00000005ff007c0c */ /* 0x000fea000bf45320 */
[----:B------:R-:W-:Y:S02]  /*40f0*/  USHF.L.U32 UR27, UR27, 0x7, URZ ;  /* 0x000000071b1b7899 */ /* 0x000fe400080006ff */
[----:B------:R-:W-:Y:S01]  /*4100*/  UIMAD UR26, UR26, 0xc0, URZ ;  /* 0x000000c01a1a78a4 */ /* 0x000fe2000f8e02ff */
[----:B------:R-:W-:Y:S11]  /*4110*/  BRA.U !UP3, `(.L_x_76) ;  /* 0x000000010b347547 */ /* 0x000ff6000b800000 */
[----:B------:R-:W-:Y:S01]  /*4120*/  UPLOP3.LUT UP0, UPT, UPT, UPT, UP2, 0x80, 0x8 ;  /* 0x000000000008789c */ /* 0x000fe20003f0f020 */
[----:B--2---:R-:W-:Y:S02]  /*4130*/  HFMA2 R0, -RZ, RZ, 0, 5.9604644775390625e-08 ;  /* 0x00000001ff007431 */ /* 0x004fe400000001ff */
[----:B------:R-:W-:Y:S03]  /*4140*/  IMAD.MOV.U32 R151, RZ, RZ, 0x1 ;  /* 0x00000001ff977424 */ /* 0x000fe600078e00ff */
[----:B------:R-:W-:Y:S05]  /*4150*/  PLOP3.LUT P0, PT, PT, PT, UP0, 0x80, 0x8 ;  /* 0x000000000008781c */ /* 0x000fea0003f0f008 */
[----:B------:R-:W2:Y:S01]  /*4160*/  @UP0 LDCU.64 UR10, c[0x0][0x888] ;  /* 0x00011100ff0a07ac */ /* 0x000ea20008000a00 */
[----:B------:R-:W-:Y:S07]  /*4170*/  @UP0 UIMAD UR8, UR36, UR4, URZ ;  /* 0x00000004240802a4 */ /* 0x000fee000f8e02ff */
[----:B------:R-:W-:Y:S01]  /*4180*/  @!P0 PRMT R151, R0, 0x7610, R151 ;  /* 0x0000761000978816 */ /* 0x000fe20000000097 */
[----:B--2---:R-:W-:Y:S03]  /*4190*/  @UP0 UIMAD.WIDE UR10, UR8, 0x4, UR10 ;  /* 0x00000004080a08a5 */ /* 0x004fe6000f8e020a */
[----:B------:R-:W2:Y:S03]  /*41a0*/  @!UP0 LDCU UR8, c[0x0][0x880] ;  /* 0x00011000ff0887ac */ /* 0x000ea60008000800 */
[----:B------:R-:W-:Y:S01]  /*41b0*/  IMAD.U32 R10, RZ, RZ, UR10 ;  /* 0x0000000aff0a7e24 */ /* 0x000fe2000f8e00ff */
[----:B------:R-:W-:Y:S05]  /*41c0*/  MOV R11, UR11 ;  /* 0x0000000b000b7c02 */ /* 0x000fea0008000f00 */
[----:B-----5:R3:W5:Y:S02]  /*41d0*/  @P0 LDG.E R80, desc[UR46][R10.64] ;  /* 0x0000002e0a500981 */ /* 0x020764000c1e1900 */
[----:B--23--:R-:W-:Y:S07]  /*41e0*/  @!P0 IMAD.U32 R80, RZ, RZ, UR8 ;  /* 0x00000008ff508e24 */ /* 0x00cfee000f8e00ff */
.L_x_76:
[----:B-----5:R-:W-:Y:S01]  /*41f0*/  @!P2 ISETP.EQ.AND P0, PT, R80, RZ, PT ;  /* 0x000000ff5000a20c */ /* 0x020fe20003f02270 */
[----:B------:R-:W-:Y:S01]  /*4200*/  @!UPT UIADD3 URZ, UPT, UPT, URZ, URZ, URZ ;  /* 0x000000fffffff290 */ /* 0x000fe2000fffe0ff */
[----:B------:R-:W-:Y:S11]  /*4210*/  @!P2 BRA `(.L_x_77) ;  /* 0x000000000014a947 */ /* 0x000ff60003800000 */
[----:B------:R-:W-:Y:S02]  /*4220*/  LOP3.LUT P2, RZ, R151, 0xff, RZ, 0xc0, !PT ;  /* 0x000000ff97ff7812 */ /* 0x000fe4000784c0ff */
[----:B------:R-:W-:Y:S04]  /*4230*/  PLOP3.LUT P0, PT, PT, PT, UP0, 0x80, 0x8 ;  /* 0x000000000008781c */ /* 0x000fe80003f0f008 */
[----:B------:R-:W-:Y:S07]  /*4240*/  PLOP3.LUT P0, PT, P0, PT, PT, 0x8, 0x80 ;  /* 0x000000000080781c */ /* 0x000fee000070e170 */
[----:B------:R-:W-:Y:S11]  /*4250*/  @P2 ISETP.EQ.AND P0, PT, R80, RZ, PT ;  /* 0x000000ff5000220c */ /* 0x000ff60003f02270 */
[----:B------:R-:W-:Y:S02]  /*4260*/  @!UPT UIADD3 URZ, UPT, UPT, URZ, URZ, URZ ;  /* 0x000000fffffff290 */ /* 0x000fe4000fffe0ff */
.L_x_77:
[----:B------:R-:W3:Y:S01]  /*4270*/  SYNCS.PHASECHK.TRANS64.TRYWAIT P2, [UR7+0xa8], R12 ;  /* 0x0000a80cff0075a7 */ /* 0x000ee20008041107 */
[----:B------:R-:W-:Y:S04]  /*4280*/  ELECT P4, URZ, PT ;  /* 0x0000000000ff782f */ /* 0x000fe80003880000 */
[----:B------:R-:W-:Y:S11]  /*4290*/  PLOP3.LUT P4, PT, P0, P4, PT, 0xf2, 0x2f ;  /* 0x00000000002f781c */ /* 0x000ff60000789e72 */
[----:B------:R-:W-:Y:S02]  /*42a0*/  @!UPT UIADD3 URZ, UPT, UPT, URZ, URZ, URZ ;  /* 0x000000fffffff290 */ /* 0x000fe4000fffe0ff */
[----:B-1----:R-:W-:Y:S05]  /*42b0*/  @!P4 IADD3 R9, P0, PT, R32, 0x580, RZ ;  /* 0x000005802009c810 */ /* 0x002fea0007f1e0ff */
[----:B--2---:R-:W-:Y:S01]  /*42c0*/  @!P4 IMAD.X R0, RZ, RZ, R33, P0 ;  /* 0x000000ffff00c224 */ /* 0x004fe200000e0621 */
[----:B---3--:R-:W-:Y:S07]  /*42d0*/  @!P2 BRA `(.L_x_78) ;  /* 0x0000006000cca947 */ /* 0x008fee0003800000 */
.L_x_160:
[----:B------:R-:W-:Y:S01]  /*42e0*/  @!P4 R2UR UR8, R0 ;  /* 0x000000000008c2ca */ /* 0x000fe200000e0000 */
[----:B------:R-:W-:Y:S01]  /*42f0*/  VOTEU.ALL UP1, P4 ;  /* 0x0000000000ff7886 */ /* 0x000fe20002020000 */
[----:B------:R-:W-:Y:S01]  /*4300*/  @!P4 R2UR UR9, R9 ;  /* 0x000000000909c2ca */ /* 0x000fe200000e0000 */
[----:B------:R-:W-:Y:S01]  /*4310*/  @!P4 IMAD.MOV.U32 R0, RZ, RZ, 0x2000 ;  /* 0x00002000ff00c424 */ /* 0x000fe200078e00ff */
[----:B------:R-:W-:Y:S01]  /*4320*/  UMOV UR10, 0x0 ;  /* 0x00000000000a7882 */ /* 0x000fe20000000000 */
[----:B------:R-:W-:Y:S01]  /*4330*/  UMOV UR11, 0x10000000 ;  /* 0x10000000000b7882 */ /* 0x000fe20000000000 */
[----:B------:R-:W-:Y:S01]  /*4340*/  @!UP1 UIADD3 UR24, UPT, UPT, UR7, 0x200, URZ ;  /* 0x0000020007189890 */ /* 0x000fe2000fffe0ff */
[----:B------:R-:W-:Y:S01]  /*4350*/  @!P4 IADD3 R21, P0, PT, R32, 0x580, RZ ;  /* 0x000005802015c810 */ /* 0x000fe20007f1e0ff */
[----:B------:R-:W-:Y:S01]  /*4360*/  VOTEU.ALL UP1, P4 ;  /* 0x0000000000ff7886 */ /* 0x000fe20002020000 */
[----:B------:R-:W-:Y:S03]  /*4370*/  UMOV UR28, UR36 ;  /* 0x00000024001c7c82 */ /* 0x000fe60008000000 */
[----:B------:R-:W-:Y:S02]  /*4380*/  @!P4 IMAD.X R20, RZ, RZ, R33, P0 ;  /* 0x000000ffff14c224 */ /* 0x000fe400000e0621 */
[----:B------:R-:W-:Y:S01]  /*4390*/  IMAD.U32 R11, RZ, RZ, UR8 ;  /* 0x00000008ff0b7e24 */ /* 0x000fe2000f8e00ff */
[----:B------:R-:W-:Y:S01]  /*43a0*/  UPRMT UR8, UR37, 0x654, UR25 ;  /* 0x0000065425087896 */ /* 0x000fe20008000019 */
[----:B------:R-:W-:Y:S03]  /*43b0*/  IMAD.U32 R10, RZ, RZ, UR9 ;  /* 0x00000009ff0a7e24 */ /* 0x000fe6000f8e00ff */
[----:B------:R-:W-:Y:S02]  /*43c0*/  @!P4 R2UR UR15, R11 ;  /* 0x000000000b0fc2ca */ /* 0x000fe400000e0000 */
[----:B------:R-:W-:Y:S11]  /*43d0*/  @!P4 R2UR UR14, R10 ;  /* 0x000000000a0ec2ca */ /* 0x000ff600000e0000 */
[----:B------:R-:W-:Y:S02]  /*43e0*/  @!UPT UIADD3 URZ, UPT, UPT, URZ, URZ, URZ ;  /* 0x000000fffffff290 */ /* 0x000fe4000fffe0ff */
[----:B------:R2:W-:Y:S01]  /*43f0*/  @!UP1 UTMALDG.3D [UR24], [UR14], desc[UR10] ;  /* 0x00000a180e0095b4 */ /* 0x0005e20008011000 */
[----:B------:R2:W-:Y:S01]  /*4400*/  @!P4 SYNCS.ARRIVE.TRANS64.RED.A0TR RZ, [UR7+0x90], R0 ;  /* 0x00009000ffffc9a7 */ /* 0x0005e20008300407 */
[----:B------:R-:W-:Y:S01]  /*4410*/  SYNCS.ARRIVE.TRANS64.RED.A1T0 RZ, [UR8], RZ ;  /* 0x000000ffffff79a7 */ /* 0x000fe20008100408 */
[----:B------:R-:W3:Y:S02]  /*4420*/  SYNCS.PHASECHK.TRANS64.TRYWAIT P2, [UR7+0xb0], R12 ;  /* 0x0000b00cff0075a7 */ /* 0x000ee40008041107 */
[----:B--23--:R-:W-:Y:S05]  /*4430*/  @!P2 BRA `(.L_x_79) ;  /* 0x00000060008ca947 */ /* 0x00cfea0003800000 */
.L_x_162:
[----:B------:R-:W2:Y:S01]  /*4440*/  LDC.64 R14, c[0x0][0xb10] ;  /* 0x0002c400ff0e7b82 */ /* 0x000ea20000000a00 */
[----:B------:R-:W-:Y:S01]  /*4450*/  @!P4 R2UR UR8, R20 ;  /* 0x000000001408c2ca */ /* 0x000fe200000e0000 */
[----:B------:R-:W-:Y:S01]  /*4460*/  VOTEU.ALL UP1, P4 ;  /* 0x0000000000ff7886 */ /* 0x000fe20002020000 */
[----:B------:R-:W-:Y:S01]  /*4470*/  @!P4 R2UR UR9, R21 ;  /* 0x000000001509c2ca */ /* 0x000fe200000e0000 */
[----:B------:R-:W-:Y:S01]  /*4480*/  UMOV UR10, 0x0 ;  /* 0x00000000000a7882 */ /* 0x000fe20000000000 */
[----:B------:R-:W-:Y:S03]  /*4490*/  UMOV UR11, 0x10000000 ;  /* 0x10000000000b7882 */ /* 0x000fe60000000000 */
[----:B------:R-:W3:Y:S01]  /*44a0*/  LDC.64 R10, c[0x0][0xb18] ;  /* 0x0002c600ff0a7b82 */ /* 0x000ee20000000a00 */
[----:B------:R-:W-:Y:S01]  /*44b0*/  @!UP1 UIADD3 UR18, UPT, UPT, UR26, 0x40, URZ ;  /* 0x000000401a129890 */ /* 0x000fe2000fffe0ff */
[----:B------:R-:W-:Y:S01]  /*44c0*/  @P3 SHF.R.U32.HI R28, RZ, 0x10, R25 ;  /* 0x00000010ff1c3819 */ /* 0x000fe20000011619 */
[----:B------:R-:W-:Y:S01]  /*44d0*/  @!UP1 UIADD3 UR16, UPT, UPT, UR7, 0x2200, URZ ;  /* 0x0000220007109890 */ /* 0x000fe2000fffe0ff */
[----:B------:R-:W-:Y:S01]  /*44e0*/  VIADD R30, R30, 0x1 ;  /* 0x000000011e1e7836 */ /* 0x000fe20000000000 */
[----:B------:R-:W-:Y:S03]  /*44f0*/  VOTEU.ALL UP1, P4 ;  /* 0x0000000000ff7886 */ /* 0x000fe60002020000 */
[----:B------:R-:W5:Y:S01]  /*4500*/  @!P1 LDC R0, c[0x0][0xb20] ;  /* 0x0002c800ff009b82 */ /* 0x000f620000000800 */
[----:B------:R-:W-:Y:S01]  /*4510*/  UMOV UR19, UR27 ;  /* 0x0000001b00137c82 */ /* 0x000fe20008000000 */
[----:B------:R-:W-:Y:S01]  /*4520*/  IMAD.U32 R21, RZ, RZ, UR8 ;  /* 0x00000008ff157e24 */ /* 0x000fe2000f8e00ff */
[----:B------:R-:W-:Y:S05]  /*4530*/  UMOV UR20, UR36 ;  /* 0x0000002400147c82 */ /* 0x000fea0008000000 */
[----:B-1----:R-:W1:Y:S01]  /*4540*/  @!P1 LDC R3, c[0x0][0xb0c] ;  /* 0x0002c300ff039b82 */ /* 0x002e620000000800 */
[----:B------:R-:W-:Y:S01]  /*4550*/  IMAD.U32 R20, RZ, RZ, UR9 ;  /* 0x00000009ff147e24 */ /* 0x000fe2000f8e00ff */
[----:B------:R-:W-:Y:S01]  /*4560*/  UPRMT UR8, UR37, 0x654, UR17 ;  /* 0x0000065425087896 */ /* 0x000fe20008000011 */
[----:B------:R-:W-:Y:S03]  /*4570*/  @!P4 R2UR UR15, R21 ;  /* 0x00000000150fc2ca */ /* 0x000fe600000e0000 */
[----:B------:R-:W-:Y:S01]  /*4580*/  @!P4 R2UR UR14, R20 ;  /* 0x00000000140ec2ca */ /* 0x000fe200000e0000 */
[----:B------:R-:W-:Y:S11]  /*4590*/  @!P4 IMAD.MOV.U32 R20, RZ, RZ, 0x2000 ;  /* 0x00002000ff14c424 */ /* 0x000ff600078e00ff */
[----:B------:R-:W-:Y:S01]  /*45a0*/  @!UPT UIADD3 URZ, UPT, UPT, URZ, URZ, URZ ;  /* 0x000000fffffff290 */ /* 0x000fe2000fffe0ff */
[----:B------:R1:W-:Y:S01]  /*45b0*/  @!UP1 UTMALDG.3D [UR16], [UR14], desc[UR10] ;  /* 0x00000a100e0095b4 */ /* 0x0003e20008011000 */
[----:B------:R1:W-:Y:S02]  /*45c0*/  @!P4 SYNCS.ARRIVE.TRANS64.RED.A0TR RZ, [UR7+0x98], R20 ;  /* 0x00009814ffffc9a7 */ /* 0x0003e40008300407 */
[----:B-1----:R-:W-:Y:S01]  /*45d0*/  @!P1 ISETP.NE.AND P2, PT, R3, 0x1, PT ;  /* 0x000000010300980c */ /* 0x002fe20003f45270 */
[C---:B--2---:R-:W-:Y:S01]  /*45e0*/  @!P1 IMAD.HI.U32 R14, R13.reuse, R14, RZ ;  /* 0x0000000e0d0e9227 */ /* 0x044fe200078e00ff */
[----:B---3--:R-:W-:Y:S03]  /*45f0*/  @!P1 ISETP.NE.AND P0, PT, R10, 0x1, PT ;  /* 0x000000010a00980c */ /* 0x008fe60003f05270 */
[C---:B------:R-:W-:Y:S01]  /*4600*/  @!P1 IMAD.HI.U32 R11, R8.reuse, R11, RZ ;  /* 0x0000000b080b9227 */ /* 0x040fe200078e00ff */
[----:B------:R-:W-:Y:S04]  /*4610*/  @!P1 SHF.R.U32.HI R14, RZ, R15, R14 ;  /* 0x0000000fff0e9219 */ /* 0x000fe8000001160e */
[----:B-----5:R-:W-:Y:S01]  /*4620*/  @!P1 SHF.R.U32.HI R9, RZ, R0, R11 ;  /* 0x00000000ff099219 */ /* 0x020fe2000001160b */
[----:B------:R-:W-:Y:S01]  /*4630*/  SYNCS.ARRIVE.TRANS64.RED.A1T0 RZ, [UR8], RZ ;  /* 0x000000ffffff79a7 */ /* 0x000fe20008100408 */
[----:B------:R-:W-:Y:S02]  /*4640*/  @!P1 SEL R14, R13, R14, !P2 ;  /* 0x0000000e0d0e9207 */ /* 0x000fe40005000000 */
[----:B------:R-:W-:Y:S01]  /*4650*/  @!P1 SEL R9, R8, R9, !P0 ;  /* 0x0000000908099207 */ /* 0x000fe20004000000 */
[----:B------:R-:W1:Y:S04]  /*4660*/  SYNCS.PHASECHK.TRANS64.TRYWAIT P5, [UR7+0xb8], R12 ;  /* 0x0000b80cff0075a7 */ /* 0x000e6800080a1107 */
[----:B------:R-:W-:Y:S02]  /*4670*/  @!P1 IMAD.IADD R0, R9, 0x1, -R14 ;  /* 0x0000000109009824 */ /* 0x000fe400078e0a0e */
[----:B------:R-:W-:Y:S02]  /*4680*/  @!P1 IMAD.IADD R9, R14, 0x1, -R9 ;  /* 0x000000010e099824 */ /* 0x000fe400078e0a09 */
[----:B------:R-:W-:Y:S02]  /*4690*/  @!P1 IMAD R13, R0, R3, R13 ;  /* 0x00000003000d9224 */ /* 0x000fe400078e020d */
[----:B------:R-:W-:Y:S01]  /*46a0*/  @!P1 IMAD R8, R9, R10, R8 ;  /* 0x0000000a09089224 */ /* 0x000fe200078e0208 */
[----:B-1----:R-:W-:Y:S06]  /*46b0*/  @!P5 BRA `(.L_x_80) ;  /* 0x000000600004d947 */ /* 0x002fec0003800000 */
.L_x_164:
[----:B-1----:R-:W-:Y:S01]  /*46c0*/  @!P4 IADD3 R3, P0, PT, R32, 0x580, RZ ;  /* 0x000005802003c810 */ /* 0x002fe20007f1e0ff */
[----:B------:R-:W-:Y:S01]  /*46d0*/  VOTEU.ALL UP1, P4 ;  /* 0x0000000000ff7886 */ /* 0x000fe20002020000 */
[----:B------:R-:W-:Y:S01]  /*46e0*/  UMOV UR18, 0x0 ;  /* 0x0000000000127882 */ /* 0x000fe20000000000 */
[----:B------:R-:W-:Y:S01]  /*46f0*/  UMOV UR19, 0x10000000 ;  /* 0x1000000000137882 */ /* 0x000fe20000000000 */
[----:B------:R-:W-:Y:S01]  /*4700*/  @!P4 R2UR UR9, R3 ;  /* 0x000000000309c2ca */ /* 0x000fe200000e0000 */
[----:B------:R-:W-:Y:S01]  /*4710*/  @!P4 IMAD.X R0, RZ, RZ, R33, P0 ;  /* 0x000000ffff00c224 */ /* 0x000fe200000e0621 */
[----:B------:R-:W-:Y:S01]  /*4720*/  @!UP1 UIADD3 UR10, UPT, UPT, UR26, 0x80, URZ ;  /* 0x000000801a0a9890 */ /* 0x000fe2000fffe0ff */
[----:B------:R-:W-:Y:S01]  /*4730*/  ISETP.NE.AND P0, PT, R30, 0x2, PT ;  /* 0x000000021e00780c */ /* 0x000fe20003f05270 */
[----:B------:R-:W-:Y:S01]  /*4740*/  UMOV UR11, UR27 ;  /* 0x0000001b000b7c82 */ /* 0x000fe20008000000 */
[----:B------:R-:W-:Y:S01]  /*4750*/  UMOV UR12, UR36 ;  /* 0x00000024000c7c82 */ /* 0x000fe20008000000 */
[----:B------:R-:W-:Y:S01]  /*4760*/  @!P4 R2UR UR8, R0 ;  /* 0x000000000008c2ca */ /* 0x000fe200000e0000 */
[----:B------:R-:W-:Y:S01]  /*4770*/  IMAD.IADD R20, R8, 0x1, R143 ;  /* 0x0000000108147824 */ /* 0x000fe200078e028f */
[----:B------:R-:W-:Y:S01]  /*4780*/  @P3 R2UR UR36, R28 ;  /* 0x000000001c2432ca */ /* 0x000fe200000e0000 */
[----:B------:R-:W-:Y:S01]  /*4790*/  IMAD.IADD R21, R13, 0x1, R150 ;  /* 0x000000010d157824 */ /* 0x000fe200078e0296 */
[----:B------:R-:W-:Y:S02]  /*47a0*/  SEL R0, RZ, 0x1, P0 ;  /* 0x00000001ff007807 */ /* 0x000fe40000000000 */
[----:B------:R-:W-:Y:S01]  /*47b0*/  LOP3.LUT R31, R31, 0x1, RZ, 0x3c, !PT ;  /* 0x000000011f1f7812 */ /* 0x000fe200078e3cff */
[----:B------:R-:W-:Y:S01]  /*47c0*/  IMAD.U32 R10, RZ, RZ, UR9 ;  /* 0x00000009ff0a7e24 */ /* 0x000fe2000f8e00ff */
[----:B------:R-:W-:Y:S01]  /*47d0*/  @!UP1 UIADD3 UR9, UPT, UPT, UR7, 0xa0, URZ ;  /* 0x000000a007099890 */ /* 0x000fe2000fffe0ff */
[----:B------:R-:W-:Y:S02]  /*47e0*/  LOP3.LUT R29, R29, R0, RZ, 0x3c, !PT ;  /* 0x000000001d1d7212 */ /* 0x000fe400078e3cff */
[----:B------:R-:W-:Y:S02]  /*47f0*/  SEL R30, R30, RZ, P0 ;  /* 0x000000ff1e1e7207 */ /* 0x000fe40000000000 */
[----:B------:R-:W-:Y:S01]  /*4800*/  IMAD.U32 R11, RZ, RZ, UR8 ;  /* 0x00000008ff0b7e24 */ /* 0x000fe2000f8e00ff */
[----:B------:R-:W-:Y:S01]  /*4810*/  @!P4 R2UR UR14, R10 ;  /* 0x000000000a0ec2ca */ /* 0x000fe200000e0000 */
[----:B------:R-:W-:Y:S01]  /*4820*/  @!UP1 UIADD3 UR8, UPT, UPT, UR7, 0x4200, URZ ;  /* 0x0000420007089890 */ /* 0x000fe2000fffe0ff */
[----:B------:R-:W-:Y:S02]  /*4830*/  VOTEU.ALL UP1, P4 ;  /* 0x0000000000ff7886 */ /* 0x000fe40002020000 */
[----:B------:R-:W-:Y:S11]  /*4840*/  @!P4 R2UR UR15, R11 ;  /* 0x000000000b0fc2ca */ /* 0x000ff600000e0000 */
[----:B------:R-:W-:Y:S02]  /*4850*/  @!UPT UIADD3 URZ, UPT, UPT, URZ, URZ, URZ ;  /* 0x000000fffffff290 */ /* 0x000fe4000fffe0ff */
[----:B------:R2:W-:Y:S01]  /*4860*/  @!UP1 UTMALDG.3D [UR8], [UR14], desc[UR18] ;  /* 0x000012080e0095b4 */ /* 0x0005e20008011000 */
[----:B------:R2:W-:Y:S01]  /*4870*/  @!P4 SYNCS.ARRIVE.TRANS64.RED.A0TR RZ, [UR7+0xa0], R23 ;  /* 0x0000a017ffffc9a7 */ /* 0x0005e20008300407 */
[----:B------:R-:W-:Y:S01]  /*4880*/  UPLOP3.LUT UP1, UPT, UPT, UPT, UPT, 0x80, 0x8 ;  /* 0x000000000008789c */ /* 0x000fe20003f2f070 */
[----:B------:R-:W-:Y:S01]  /*4890*/  SYNCS.ARRIVE.TRANS64.RED.A1T0 RZ, [UR13], RZ ;  /* 0x000000ffffff79a7 */ /* 0x000fe2000810040d */
[----:B------:R-:W-:Y:S09]  /*48a0*/  @P3 BRA `(.L_x_81) ;  /* 0xfffffff000f03947 */ /* 0x000ff2000383ffff */
[----:B------:R-:W-:-:S04]  /*48b0*/  SHF.L.U32 R3, R31, 0x1f, RZ ;  /* 0x0000001f1f037819 */ /* 0x000fc800000006ff */
[----:B------:R-:W1:Y:S02]  /*48c0*/  SYNCS.PHASECHK.TRANS64.TRYWAIT P0, [UR7+0xa8], R3 ;  /* 0x0000a803ff0075a7 */ /* 0x000e640008001107 */
[----:B-1----:R-:W-:Y:S05]  /*48d0*/  @!P0 BRA `(.L_x_82) ;  /* 0x0000005c00948947 */ /* 0x002fea0003800000 */
.L_x_166:
[----:B------:R-:W3:Y:S02]  /*48e0*/  SYNCS.PHASECHK.TRANS64.TRYWAIT P0, [UR7+0xb0], R3 ;  /* 0x0000b003ff0075a7 */ /* 0x000ee40008001107 */
[----:B---3--:R-:W-:Y:S05]  /*48f0*/  @!P0 BRA `(.L_x_83) ;  /* 0x0000005c00a48947 */ /* 0x008fea0003800000 */
.L_x_168:
[----:B-1----:R-:W-:-:S07]  /*4900*/  MOV R0, UR7 ;  /* 0x0000000700007c02 */ /* 0x002fce0008000f00 */
.L_x_84:
[----:B-1----:R-:W-:-:S04]  /*4910*/  SHF.L.U32 R3, R31, 0x1f, RZ ;  /* 0x0000001f1f037819 */ /* 0x002fc800000006ff */
[----:B------:R1:W3:Y:S03]  /*4920*/  SYNCS.PHASECHK.TRANS64.TRYWAIT P0, [R0+URZ+0xb8], R3 ;  /* 0x0000b803000075a7 */ /* 0x0002e600080011ff */
[----:B---3--:R-:W-:Y:S05]  /*4930*/  @!P0 NANOSLEEP.SYNCS 0x989680 ;  /* 0x009896800000895d */ /* 0x008fea0003900000 */
[----:B------:R-:W3:Y:S02]  /*4940*/  @!P0 SYNCS.PHASECHK.TRANS64 P0, [R0+URZ+0xb8], R3 ;  /* 0x0000b803000085a7 */ /* 0x000ee400080010ff */
[----:B--23--:R-:W-:Y:S05]  /*4950*/  @P0 EXIT ;  /* 0x000000000000094d */ /* 0x00cfea0003800000 */
[----:B------:R-:W-:Y:S05]  /*4960*/  BRA `(.L_x_84) ;  /* 0xfffffffc00e87947 */ /* 0x000fea000383ffff */
.L_x_71:
[----:B------:R-:W-:-:S06]  /*4970*/  UISETP.GE.AND UP1, UPT, UR8, 0x4, UPT ;  /* 0x000000040800788c */ /* 0x000fcc000bf26270 */
[----:B------:R-:W-:-:S13]  /*4980*/  PLOP3.LUT P0, PT, PT, PT, UP1, 0x80, 0x8 ;  /* 0x000000000008781c */ /* 0x000fda0003f0f018 */
[----:B------:R-:W-:Y:S05]  /*4990*/  @!P0 EXIT ;  /* 0x000000000000894d */ /* 0x000fea0003800000 */
[----:B------:R-:W-:Y:S01]  /*49a0*/  BAR.SYNC.DEFER_BLOCKING 0x6, 0xa0 ;  /* 0x0182800000007b1d */ /* 0x000fe20000010000 */
[C---:B------:R-:W-:Y:S01]  /*49b0*/  IMAD.U32 R2, R165.reuse, 0x10000, RZ ;  /* 0x00010000a5027824 */ /* 0x040fe200078e00ff */
[C---:B------:R-:W-:Y:S01]  /*49c0*/  R2P PR, R165.reuse, 0x6 ;  /* 0x00000006a5007804 */ /* 0x040fe20000000000 */
[C---:B------:R-:W-:Y:S01]  /*49d0*/  IMAD.SHL.U32 R5, R165.reuse, 0x40, RZ ;  /* 0x00000040a5057824 */ /* 0x040fe200078e00ff */
[----:B------:R-:W-:Y:S01]  /*49e0*/  CS2R R160, SRZ ;  /* 0x0000000000a07805 */ /* 0x000fe2000001ff00 */
[----:B------:R-:W-:Y:S01]  /*49f0*/  IMAD.MOV.U32 R163, RZ, RZ, 0x20 ;  /* 0x00000020ffa37424 */ /* 0x000fe200078e00ff */
[----:B------:R-:W-:Y:S02]  /*4a00*/  UMOV UR49, 0x400 ;  /* 0x0000040000317882 */ /* 0x000fe40000000000 */
[----:B------:R-:W1:Y:S01]  /*4a10*/  LDC R155, c[0x0][0x370] ;  /* 0x0000dc00ff9b7b82 */ /* 0x000e620000000800 */
[----:B------:R-:W-:Y:S01]  /*4a20*/  ULEA UR49, UR37, UR49, 0x18 ;  /* 0x0000003125317291 */ /* 0x000fe2000f8ec0ff */
[----:B------:R-:W-:Y:S01]  /*4a30*/  LOP3.LUT R2, R2, 0x600000, RZ, 0xc0, !PT ;  /* 0x0060000002027812 */ /* 0x000fe200078ec0ff */
[----:B------:R-:W-:Y:S01]  /*4a40*/  IMAD.SHL.U32 R152, R165, 0x8, RZ ;  /* 0x00000008a5987824 */ /* 0x000fe200078e00ff */
[----:B------:R-:W-:Y:S01]  /*4a50*/  LOP3.LUT R7, R5, 0x180, RZ, 0xc0, !PT ;  /* 0x0000018005077812 */ /* 0x000fe200078ec0ff */
[----:B------:R-:W-:Y:S01]  /*4a60*/  IMAD.MOV.U32 R164, RZ, RZ, 0x10 ;  /* 0x00000010ffa47424 */ /* 0x000fe200078e00ff */
[----:B------:R-:W-:Y:S01]  /*4a70*/  SEL R163, R163, 0xffffffe0, !P2 ;  /* 0xffffffe0a3a37807 */ /* 0x000fe20005000000 */
[----:B------:R-:W-:Y:S01]  /*4a80*/  IMAD.MOV.U32 R79, RZ, RZ, RZ ;  /* 0x000000ffff4f7224 */ /* 0x000fe200078e00ff */
[----:B------:R-:W2:Y:S01]  /*4a90*/  LDC R74, c[0x0][0xb0c] ;  /* 0x0002c300ff4a7b82 */ /* 0x000ea20000000800 */
[----:B------:R-:W-:Y:S01]  /*4aa0*/  LOP3.LUT R152, R7, 0x30, R152, 0xf8, !PT ;  /* 0x0000003007987812 */ /* 0x000fe200078ef898 */
[----:B------:R-:W-:Y:S01]  /*4ab0*/  IMAD.MOV.U32 R167, RZ, RZ, RZ ;  /* 0x000000ffffa77224 */ /* 0x000fe200078e00ff */
[----:B------:R-:W-:-:S02]  /*4ac0*/  SEL R164, R164, 0xfffffff0, !P1 ;  /* 0xfffffff0a4a47807 */ /* 0x000fc40004800000 */
[----:B------:R-:W-:Y:S02]  /*4ad0*/  CS2R R158, SRZ ;  /* 0x00000000009e7805 */ /* 0x000fe4000001ff00 */
[----:B------:R-:W-:Y:S01]  /*4ae0*/  LOP3.LUT R152, R152, 0x1e40, R5, 0xf8, !PT ;  /* 0x00001e4098987812 */ /* 0x000fe200078ef805 */
[----:B------:R-:W4:Y:S01]  /*4af0*/  LDCU.64 UR52, c[0x0][0x348] ;  /* 0x00006900ff3477ac */ /* 0x000f220008000a00 */
[----:B------:R-:W-:Y:S01]  /*4b00*/  LOP3.LUT R165, R165, 0x60, RZ, 0xc0, !PT ;  /* 0x00000060a5a57812 */ /* 0x000fe200078ec0ff */
[----:B------:R-:W1:Y:S01]  /*4b10*/  LDC R154, c[0x0][0xb20] ;  /* 0x0002c800ff9a7b82 */ /* 0x000e620000000800 */
[----:B------:R-:W3:Y:S01]  /*4b20*/  LDS R3, [UR49+0x160] ;  /* 0x00016031ff037984 */ /* 0x000ee20008000800 */
[----:B------:R-:W1:Y:S01]  /*4b30*/  LDCU.64 UR38, c[0x0][0x888] ;  /* 0x00011100ff2677ac */ /* 0x000e620008000a00 */
[----:B------:R-:W1:Y:S05]  /*4b40*/  LDCU.64 UR44, c[0x0][0x890] ;  /* 0x00011200ff2c77ac */ /* 0x000e6a0008000a00 */
[----:B------:R-:W1:Y:S01]  /*4b50*/  LDC R73, c[0x0][0xb30] ;  /* 0x0002cc00ff497b82 */ /* 0x000e620000000800 */
[----:B------:R-:W-:-:S02]  /*4b60*/  UIADD3 UR48, UPT, UPT, UR49, 0x200, URZ ;  /* 0x0000020031307890 */ /* 0x000fc4000fffe0ff */
[----:B------:R-:W-:Y:S01]  /*4b70*/  UIADD3 UR50, UPT, UPT, UR49, 0x6200, URZ ;  /* 0x0000620031327890 */ /* 0x000fe2000fffe0ff */
[----:B------:R-:W-:-:S04]  /*4b80*/  UMOV UR54, URZ ;  /* 0x000000ff00367c82 */ /* 0x000fc80008000000 */
[----:B------:R-:W1:Y:S08]  /*4b90*/  LDC.64 R148, c[0x0][0xb10] ;  /* 0x0002c400ff947b82 */ /* 0x000e700000000a00 */
[----:B------:R-:W1:Y:S08]  /*4ba0*/  LDC.64 R70, c[0x0][0xb18] ;  /* 0x0002c600ff467b82 */ /* 0x000e700000000a00 */
[----:B------:R-:W1:Y:S08]  /*4bb0*/  LDC.64 R68, c[0x0][0xb28] ;  /* 0x0002ca00ff447b82 */ /* 0x000e700000000a00 */
[----:B------:R-:W1:Y:S01]  /*4bc0*/  LDC.64 R146, c[0x0][0x8b0] ;  /* 0x00022c00ff927b82 */ /* 0x000e620000000a00 */
[----:B---3--:R-:W-:Y:S01]  /*4bd0*/  IMAD.IADD R2, R3, 0x1, R2 ;  /* 0x0000000103027824 */ /* 0x008fe200078e0202 */
[----:B------:R-:W-:-:S04]  /*4be0*/  SHF.R.S32.HI R3, RZ, 0x4, R163 ;  /* 0x00000004ff037819 */ /* 0x000fc800000114a3 */
[----:B------:R-:W-:Y:S02]  /*4bf0*/  LEA.HI.SX32 R162, R164, R3, 0x1c ;  /* 0x00000003a4a27211 */ /* 0x000fe400078fe2ff */
[----:B------:R-:W3:Y:S08]  /*4c00*/  LDC.64 R144, c[0x0][0x8a8] ;  /* 0x00022a00ff907b82 */ /* 0x000ef00000000a00 */
[----:B--2-4-:R-:W1:Y:S02]  /*4c10*/  LDC R156, c[0x0][0x374] ;  /* 0x0000dd00ff9c7b82 */ /* 0x014e640000000800 */
.L_x_123:
[C---:B------:R-:W-:Y:S02]  /*4c20*/  LEA R0, R167.reuse, UR49, 0x3 ;  /* 0x00000031a7007c11 */ /* 0x040fe4000f8e18ff */
[----:B------:R-:W-:Y:S02]  /*4c30*/  SHF.L.U32 R3, R160, 0x1f, RZ ;  /* 0x0000001fa0037819 */ /* 0x000fe400000006ff */
[----:B------:R-:W-:Y:S02]  /*4c40*/  LEA R16, R167, UR49, 0x4 ;  /* 0x00000031a7107c11 */ /* 0x000fe4000f8e20ff */
[----:B------:R-:W2:Y:S02]  /*4c50*/  SYNCS.PHASECHK.TRANS64.TRYWAIT P0, [R0+URZ+0xd0], R3 ;  /* 0x0000d003000075a7 */ /* 0x000ea400080011ff */
[----:B--2---:R-:W-:Y:S05]  /*4c60*/  @!P0 BRA `(.L_x_85) ;  /* 0x0000005800e08947 */ /* 0x004fea0003800000 */
.L_x_169:
[----:B------:R-:W4:Y:S01]  /*4c70*/  LDC.64 R14, c[0x0][0xb10] ;  /* 0x0002c400ff0e7b82 */ /* 0x000f220000000a00 */
[----:B------:R-:W3:Y:S01]  /*4c80*/  LDS.128 R16, [R16+0x140] ;  /* 0x0001400010107984 */ /* 0x000ee20000000c00 */
[----:B-1----:R-:W-:Y:S01]  /*4c90*/  ISETP.NE.AND P1, PT, R73, 0x1, PT ;  /* 0x000000014900780c */ /* 0x002fe20003f25270 */
[----:B--2---:R-:W-:Y:S01]  /*4ca0*/  VIADD R0, R0, 0xe0 ;  /* 0x000000e000007836 */ /* 0x004fe20000000000 */
[----:B------:R-:W-:Y:S04]  /*4cb0*/  ISETP.GE.AND P0, PT, R72, 0x1, PT ;  /* 0x000000014800780c */ /* 0x000fe80003f06270 */
[----:B------:R-:W1:Y:S01]  /*4cc0*/  LDC.64 R12, c[0x0][0xb18] ;  /* 0x0002c600ff0c7b82 */ /* 0x000e620000000a00 */
[----:B------:R-:W-:Y:S01]  /*4cd0*/  PRMT R0, RZ, 0x654, R0 ;  /* 0x00000654ff007816 */ /* 0x000fe20000000000 */
[----:B------:R-:W-:Y:S01]  /*4ce0*/  @!PT LDS RZ, [RZ] ;  /* 0x00000000fffff984 */ /* 0x000fe20000000800 */
[----:B------:R-:W-:Y:S01]  /*4cf0*/  @!PT LDS RZ, [RZ] ;  /* 0x00000000fffff984 */ /* 0x000fe20000000800 */
[----:B------:R-:W-:Y:S01]  /*4d00*/  @!PT LDS RZ, [RZ] ;  /* 0x00000000fffff984 */ /* 0x000fe20000000800 */
[----:B------:R-:W-:Y:S01]  /*4d10*/  @!PT LDS RZ, [RZ] ;  /* 0x00000000fffff984 */ /* 0x000fe20000000800 */
[----:B------:R2:W-:Y:S06]  /*4d20*/  MEMBAR.ALL.CTA ;  /* 0x0000000000007992 */ /* 0x0005ec0000008000 */
[----:B--2---:R-:W2:Y:S01]  /*4d30*/  FENCE.VIEW.ASYNC.S ;  /* 0x00000000000073c6 */ /* 0x004ea20000000000 */
[----:B------:R-:W1:Y:S08]  /*4d40*/  @!P1 LDC R11, c[0x0][0xb20] ;  /* 0x0002c800ff0b9b82 */ /* 0x000e700000000800 */
[----:B------:R-:W1:Y:S01]  /*4d50*/  @!P1 LDC R10, c[0x0][0xb0c] ;  /* 0x0002c300ff0a9b82 */ /* 0x000e620000000800 */
[----:B--2---:R2:W-:Y:S01]  /*4d60*/  SYNCS.ARRIVE.TRANS64.RED.A1T0 RZ, [R0+URZ], RZ ;  /* 0x000000ff00ff79a7 */ /* 0x0045e200081004ff */
[----:B---3--:R-:W-:Y:S04]  /*4d70*/  LOP3.LUT P4, RZ, R18, 0x1, RZ, 0xc0, !PT ;  /* 0x0000000112ff7812 */ /* 0x008fe8000788c0ff */
[----:B------:R-:W-:Y:S09]  /*4d80*/  P2R R166, PR, RZ, 0x10 ;  /* 0x00000010ffa67803 */ /* 0x000ff20000000000 */
[----:B------:R-:W-:Y:S02]  /*4d90*/  @P4 MOV R77, R16 ;  /* 0x00000010004d4202 */ /* 0x000fe40000000f00 */
[----:B------:R-:W-:Y:S01]  /*4da0*/  @P4 LOP3.LUT R75, R17, 0xffff, RZ, 0xc0, !PT ;  /* 0x0000ffff114b4812 */ /* 0x000fe200078ec0ff */
[----:B--2-4-:R-:W-:Y:S06]  /*4db0*/  @!P0 BRA `(.L_x_86) ;  /* 0x0000000000a48947 */ /* 0x014fec0003800000 */
[----:B------:R-:W-:Y:S01]  /*4dc0*/  IMAD.HI.U32 R23, R156, R71, RZ ;  /* 0x000000479c177227 */ /* 0x000fe200078e00ff */
[----:B------:R-:W-:Y:S02]  /*4dd0*/  ISETP.NE.AND P0, PT, R70, 0x1, PT ;  /* 0x000000014600780c */ /* 0x000fe40003f05270 */
[----:B------:R-:W-:Y:S01]  /*4de0*/  ISETP.NE.AND P2, PT, R72, 0x1, PT ;  /* 0x000000014800780c */ /* 0x000fe20003f45270 */
[----:B------:R-:W-:Y:S01]  /*4df0*/  IMAD.HI.U32 R22, R155, R148, RZ ;  /* 0x000000949b167227 */ /* 0x000fe200078e00ff */
[----:B------:R-:W-:Y:S02]  /*4e00*/  SHF.R.U32.HI R23, RZ, R154, R23 ;  /* 0x0000009aff177219 */ /* 0x000fe40000011617 */
[----:B------:R-:W-:Y:S01]  /*4e10*/  ISETP.NE.AND P3, PT, R74, 0x1, PT ;  /* 0x000000014a00780c */ /* 0x000fe20003f65270 */
[----:B------:R-:W-:Y:S01]  /*4e20*/  IMAD.HI.U32 R26, R77, R148, RZ ;  /* 0x000000944d1a7227 */ /* 0x000fe200078e00ff */
[----:B------:R-:W-:Y:S02]  /*4e30*/  SHF.R.U32.HI R22, RZ, R149, R22 ;  /* 0x00000095ff167219 */ /* 0x000fe40000011616 */
[----:B------:R-:W-:Y:S01]  /*4e40*/  SEL R3, R156, R23, !P0 ;  /* 0x000000179c037207 */ /* 0x000fe20004000000 */
[----:B------:R-:W-:Y:S01]  /*4e50*/  IMAD.HI.U32 R23, R75, R71, RZ ;  /* 0x000000474b177227 */ /* 0x000fe200078e00ff */
[----:B------:R-:W-:Y:S02]  /*4e60*/  SEL R7, R155, R22, !P3 ;  /* 0x000000169b077207 */ /* 0x000fe40005800000 */
[----:B------:R-:W-:Y:S01]  /*4e70*/  SHF.R.U32.HI R26, RZ, R149, R26 ;  /* 0x00000095ff1a7219 */ /* 0x000fe2000001161a */
[-C--:B------:R-:W-:Y:S04]  /*4e80*/  IMAD.HI.U32 R22, R3, R68.reuse, RZ ;  /* 0x0000004403167227 */ /* 0x080fe800078e00ff */
[----:B------:R-:W-:Y:S01]  /*4e90*/  IMAD.HI.U32 R24, R7, R68, RZ ;  /* 0x0000004407187227 */ /* 0x000fe200078e00ff */
[-C--:B------:R-:W-:Y:S02]  /*4ea0*/  @P2 SHF.R.U32.HI R3, RZ, R69.reuse, R22 ;  /* 0x00000045ff032219 */ /* 0x080fe40000011616 */
[----:B------:R-:W-:Y:S02]  /*4eb0*/  SHF.R.U32.HI R22, RZ, R154, R23 ;  /* 0x0000009aff167219 */ /* 0x000fe40000011617 */
[----:B------:R-:W-:Y:S01]  /*4ec0*/  @P2 SHF.R.U32.HI R7, RZ, R69, R24 ;  /* 0x00000045ff072219 */ /* 0x000fe20000011618 */
[C---:B------:R-:W-:Y:S01]  /*4ed0*/  IMAD R4, R72.reuse, R3, RZ ;  /* 0x0000000348047224 */ /* 0x040fe200078e02ff */
[----:B------:R-:W-:Y:S02]  /*4ee0*/  SEL R5, R75, R22, !P0 ;  /* 0x000000164b057207 */ /* 0x000fe40004000000 */
[----:B------:R-:W-:Y:S01]  /*4ef0*/  SEL R3, R77, R26, !P3 ;  /* 0x0000001a4d037207 */ /* 0x000fe20005800000 */
[----:B------:R-:W-:Y:S01]  /*4f00*/  IMAD R6, R72, R7, RZ ;  /* 0x0000000748067224 */ /* 0x000fe200078e02ff */
[C---:B------:R-:W-:Y:S01]  /*4f10*/  ISETP.GE.AND P0, PT, R5.reuse, R4, PT ;  /* 0x000000040500720c */ /* 0x040fe20003f06270 */
[----:B------:R-:W-:Y:S03]  /*4f20*/  IMAD.HI.U32 R8, R5, R68, RZ ;  /* 0x0000004405087227 */ /* 0x000fe600078e00ff */
[----:B------:R-:W-:Y:S01]  /*4f30*/  ISETP.GE.OR P0, PT, R3, R6, P0 ;  /* 0x000000060300720c */ /* 0x000fe20000706670 */
[----:B------:R-:W-:Y:S01]  /*4f40*/  IMAD.MOV R6, RZ, RZ, -R3 ;  /* 0x000000ffff067224 */ /* 0x000fe200078e0a03 */
[-C--:B------:R-:W-:Y:S03]  /*4f50*/  SHF.R.U32.HI R8, RZ, R69.reuse, R8 ;  /* 0x00000045ff087219 */ /* 0x080fe60000011608 */
[----:B------:R-:W-:Y:S01]  /*4f60*/  IMAD R77, R74, R6, R77 ;  /* 0x000000064a4d7224 */ /* 0x000fe200078e024d */
[----:B------:R-:W-:Y:S05]  /*4f70*/  SEL R9, R5, R8, !P2 ;  /* 0x0000000805097207 */ /* 0x000fea0005000000 */
[----:B------:R-:W-:Y:S02]  /*4f80*/  IMAD.MOV R8, RZ, RZ, -R9 ;  /* 0x000000ffff087224 */ /* 0x000fe400078e0a09 */
[C---:B------:R-:W-:Y:S04]  /*4f90*/  @!P0 IMAD.HI.U32 R4, R3.reuse, R68, RZ ;  /* 0x0000004403048227 */ /* 0x040fe800078e00ff */
[----:B------:R-:W-:Y:S01]  /*4fa0*/  IMAD R8, R72, R8, R5 ;  /* 0x0000000848087224 */ /* 0x000fe200078e0205 */
[----:B------:R-:W-:Y:S04]  /*4fb0*/  @!P0 SHF.R.U32.HI R4, RZ, R69, R4 ;  /* 0x00000045ff048219 */ /* 0x000fe80000011604 */
[----:B------:R-:W-:Y:S02]  /*4fc0*/  @!P0 SEL R0, R3, R4, !P2 ;  /* 0x0000000403008207 */ /* 0x000fe40005000000 */
[----:B------:R-:W-:Y:S02]  /*4fd0*/  IADD3 R4, PT, PT, -R5, RZ, RZ ;  /* 0x000000ff05047210 */ /* 0x000fe40007ffe1ff */
[----:B------:R-:W-:Y:S01]  /*4fe0*/  @!P0 IADD3 R9, PT, PT, R9, -R0, RZ ;  /* 0x8000000009098210 */ /* 0x000fe20007ffe0ff */
[----:B------:R-:W-:Y:S02]  /*4ff0*/  @!P0 IMAD R0, R7, R8, R0 ;  /* 0x0000000807008224 */ /* 0x000fe400078e0200 */
[----:B------:R-:W-:Y:S02]  /*5000*/  IMAD R75, R70, R4, R75 ;  /* 0x00000004464b7224 */ /* 0x000fe400078e024b */
[----:B------:R-:W-:Y:S02]  /*5010*/  @!P0 IMAD R5, R9, R72, R3 ;  /* 0x0000004809058224 */ /* 0x000fe400078e0203 */
[----:B------:R-:W-:Y:S04]  /*5020*/  @!P0 IMAD.MOV.U32 R3, RZ, RZ, R0 ;  /* 0x000000ffff038224 */ /* 0x000fe800078e0000 */
[----:B------:R-:W-:Y:S02]  /*5030*/  IMAD R77, R3, R74, R77 ;  /* 0x0000004a034d7224 */ /* 0x000fe400078e024d */
[----:B------:R-:W-:Y:S07]  /*5040*/  IMAD R75, R5, R70, R75 ;  /* 0x00000046054b7224 */ /* 0x000fee00078e024b */
.L_x_86:
[----:B-1----:R-:W-:Y:S01]  /*5050*/  @!P1 ISETP.NE.AND P0, PT, R12, 0x1, PT ;  /* 0x000000010c00980c */ /* 0x002fe20003f05270 */
[----:B------:R-:W-:Y:S01]  /*5060*/  @!P1 IMAD.HI.U32 R4, R75, R13, RZ ;  /* 0x0000000d4b049227 */ /* 0x000fe200078e00ff */
[----:B------:R-:W-:Y:S01]  /*5070*/  @!P1 ISETP.NE.AND P2, PT, R10, 0x1, PT ;  /* 0x000000010a00980c */ /* 0x000fe20003f45270 */
[----:B------:R-:W-:Y:S01]  /*5080*/  ULOP3.LUT UP0, URZ, UR48, 0x1b0, URZ, 0xc0, !UPT ;  /* 0x000001b030ff7892 */ /* 0x000fe2000f80c0ff */
[----:B------:R-:W-:Y:S01]  /*5090*/  R2UR UR42, R21 ;  /* 0x00000000152a72ca */ /* 0x000fe200000e0000 */
[----:B------:R-:W-:Y:S01]  /*50a0*/  @!P1 IMAD.HI.U32 R0, R77, R14, RZ ;  /* 0x0000000e4d009227 */ /* 0x000fe200078e00ff */
[----:B------:R-:W-:Y:S02]  /*50b0*/  @!P1 SHF.R.U32.HI R4, RZ, R11, R4 ;  /* 0x0000000bff049219 */ /* 0x000fe40000011604 */
[----:B------:R-:W-:Y:S01]  /*50c0*/  R2UR UR41, R20 ;  /* 0x00000000142972ca */ /* 0x000fe200000e0000 */
[----:B------:R-:W-:Y:S01]  /*50d0*/  VIADD R167, R167, 0x1 ;  /* 0x00000001a7a77836 */ /* 0x000fe20000000000 */
[----:B------:R-:W-:Y:S02]  /*50e0*/  @!P1 SHF.R.U32.HI R0, RZ, R15, R0 ;  /* 0x0000000fff009219 */ /* 0x000fe40000011600 */
[----:B------:R-:W-:Y:S02]  /*50f0*/  @!P1 SEL R3, R75, R4, !P0 ;  /* 0x000000044b039207 */ /* 0x000fe40004000000 */
[----:B------:R-:W-:Y:S02]  /*5100*/  @!P1 SEL R4, R77, R0, !P2 ;  /* 0x000000004d049207 */ /* 0x000fe40005000000 */
[----:B------:R-:W-:Y:S01]  /*5110*/  @P4 SHF.R.U32.HI R157, RZ, 0x10, R17 ;  /* 0x00000010ff9d4819 */ /* 0x000fe20000011611 */
[----:B------:R-:W-:Y:S02]  /*5120*/  USHF.L.U32 UR42, UR42, 0x7, URZ ;  /* 0x000000072a2a7899 */ /* 0x000fe400080006ff */
[----:B------:R-:W-:Y:S02]  /*5130*/  @!P1 IMAD.IADD R0, R3, 0x1, -R4 ;  /* 0x0000000103009824 */ /* 0x000fe400078e0a04 */
[----:B------:R-:W-:Y:S01]  /*5140*/  @!P1 IMAD.IADD R3, R4, 0x1, -R3 ;  /* 0x0000000104039824 */ /* 0x000fe200078e0a03 */
[----:B------:R-:W-:Y:S01]  /*5150*/  UIMAD UR41, UR41, 0xc0, URZ ;  /* 0x000000c0292978a4 */ /* 0x000fe2000f8e02ff */
[----:B------:R-:W-:Y:S02]  /*5160*/  @!P1 IMAD R77, R0, R10, R77 ;  /* 0x0000000a004d9224 */ /* 0x000fe400078e024d */
[----:B------:R-:W-:Y:S01]  /*5170*/  @!P1 IMAD R75, R3, R12, R75 ;  /* 0x0000000c034b9224 */ /* 0x000fe200078e024b */
[----:B------:R-:W-:Y:S08]  /*5180*/  BRA.U !UP0, `(.L_x_87) ;  /* 0x0000000108407547 */ /* 0x000ff0000b800000 */
[----:B------:R-:W1:Y:S01]  /*5190*/  LDCU.64 UR8, c[0x4][0x88] ;  /* 0x01001100ff0877ac */ /* 0x000e620008000a00 */
[----:B------:R-:W-:Y:S01]  /*51a0*/  MOV R15, 0x0 ;  /* 0x00000000000f7802 */ /* 0x000fe20000000f00 */
[----:B------:R-:W-:Y:S02]  /*51b0*/  HFMA2 R12, -RZ, RZ, 0, 5.9604644775390625e-08 ;  /* 0x00000001ff0c7431 */ /* 0x000fe400000001ff */
[----:B------:R-:W-:Y:S02]  /*51c0*/  IMAD.MOV.U32 R8, RZ, RZ, 0x70 ;  /* 0x00000070ff087424 */ /* 0x000fe400078e00ff */
[----:B------:R-:W-:Y:S01]  /*51d0*/  IMAD.MOV.U32 R13, RZ, RZ, RZ ;  /* 0x000000ffff0d7224 */ /* 0x000fe200078e00ff */
[----:B------:R-:W2:Y:S01]  /*51e0*/  LDCU.64 UR6, c[0x4][0x90] ;  /* 0x01001200ff0677ac */ /* 0x000ea20008000a00 */
[----:B------:R-:W3:Y:S01]  /*51f0*/  LDC.64 R14, c[0x4][R15] ;  /* 0x010000000f0e7b82 */ /* 0x000ee20000000a00 */
[----:B------:R-:W4:Y:S01]  /*5200*/  LDCU.64 UR4, c[0x4][0x8] ;  /* 0x01000100ff0477ac */ /* 0x000f220008000a00 */
[----:B-1----:R-:W-:Y:S01]  /*5210*/  MOV R5, UR9 ;  /* 0x0000000900057c02 */ /* 0x002fe20008000f00 */
[----:B------:R-:W-:Y:S01]  /*5220*/  IMAD.U32 R4, RZ, RZ, UR8 ;  /* 0x00000008ff047e24 */ /* 0x000fe2000f8e00ff */
[----:B--2---:R-:W-:Y:S01]  /*5230*/  MOV R7, UR7 ;  /* 0x0000000700077c02 */ /* 0x004fe20008000f00 */
[----:B------:R-:W-:Y:S01]  /*5240*/  IMAD.U32 R6, RZ, RZ, UR6 ;  /* 0x00000006ff067e24 */ /* 0x000fe2000f8e00ff */
[----:B----4-:R-:W-:Y:S01]  /*5250*/  MOV R11, UR5 ;  /* 0x00000005000b7c02 */ /* 0x010fe20008000f00 */
[----:B------:R-:W-:Y:S02]  /*5260*/  IMAD.U32 R10, RZ, RZ, UR4 ;  /* 0x00000004ff0a7e24 */ /* 0x000fe4000f8e00ff */
[----:B------:R-:W-:Y:S07]  /*5270*/  LEPC R20, `(.L_x_87) ;  /* 0x000000001014794e */ /* 0x000fee0000000000 */
[----:B---3-5:R-:W-:Y:S05]  /*5280*/  CALL.ABS.NOINC R14 ;  /* 0x000000000e007343 */ /* 0x028fea0003c00000 */
.L_x_87:
[----:B------:R-:W-:Y:S09]  /*5290*/  ULOP3.LUT UP0, URZ, UR50, 0x1b0, URZ, 0xc0, !UPT ;  /* 0x000001b032ff7892 */ /* 0x000ff2000f80c0ff */
[----:B------:R-:W-:Y:S05]  /*52a0*/  BRA.U !UP0, `(.L_x_88) ;  /* 0x0000000108407547 */ /* 0x000fea000b800000 */
        /* <DEDUP_REMOVED lines=16> */
.L_x_88:
[----:B------:R-:W-:Y:S01]  /*53b0*/  ISETP.NE.U32.AND P4, PT, R146, RZ, PT ;  /* 0x000000ff9200720c */ /* 0x000fe20003f85070 */
[----:B------:R-:W-:Y:S01]  /*53c0*/  UISETP.NE.AND UP2, UPT, UR51, URZ, UPT ;  /* 0x000000ff3300728c */ /* 0x000fe2000bf45270 */
[----:B------:R-:W-:Y:S01]  /*53d0*/  ISETP.NE.U32.AND P2, PT, RZ, UR38, PT ;  /* 0x00000026ff007c0c */ /* 0x000fe2000bf45070 */
[----:B------:R-:W-:Y:S01]  /*53e0*/  UISETP.NE.U32.AND UP1, UPT, UR44, URZ, UPT ;  /* 0x000000ff2c00728c */ /* 0x000fe2000bf25070 */
[----:B------:R-:W-:Y:S01]  /*53f0*/  ISETP.NE.AND.EX P4, PT, R147, RZ, PT, P4 ;  /* 0x000000ff9300720c */ /* 0x000fe20003f85340 */
[----:B------:R-:W-:Y:S01]  /*5400*/  UPLOP3.LUT UP0, UPT, UPT, UPT, UPT, 0x40, 0x4 ;  /* 0x000000000004789c */ /* 0x000fe20003f0e870 */
[----:B------:R-:W-:Y:S01]  /*5410*/  ISETP.NE.AND.EX P2, PT, RZ, UR39, PT, P2 ;  /* 0x00000027ff007c0c */ /* 0x000fe2000bf45320 */
[----:B------:R-:W-:Y:S01]  /*5420*/  UISETP.NE.AND.EX UP1, UPT, UR45, URZ, UPT, UP1 ;  /* 0x000000ff2d00728c */ /* 0x000fe2000bf25310 */
[----:B------:R-:W-:Y:S04]  /*5430*/  PLOP3.LUT P1, PT, PT, PT, UP2, 0x80, 0x8 ;  /* 0x000000000008781c */ /* 0x000fe80003f2f028 */
[----:B------:R-:W-:Y:S06]  /*5440*/  @UP2 UPLOP3.LUT UP0, UPT, UPT, UPT, UP1, 0x80, 0x8 ;  /* 0x000000000008289c */ /* 0x000fec0003f0f010 */
[----:B------:R-:W-:Y:S01]  /*5450*/  PLOP3.LUT P0, PT, PT, PT, UP0, 0x80, 0x8 ;  /* 0x000000000008781c */ /* 0x000fe20003f0f008 */
[----:B------:R-:W-:Y:S01]  /*5460*/  @!UPT UIADD3 URZ, UPT, UPT, URZ, URZ, URZ ;  /* 0x000000fffffff290 */ /* 0x000fe2000fffe0ff */
[----:B------:R-:W-:Y:S11]  /*5470*/  BRA.U !UP1, `(.L_x_89) ;  /* 0x0000000109387547 */ /* 0x000ff6000b800000 */
[----:B------:R-:W-:Y:S01]  /*5480*/  UISETP.NE.U32.AND UP0, UPT, UR38, URZ, UPT ;  /* 0x000000ff2600728c */ /* 0x000fe2000bf05070 */
[----:B------:R-:W-:Y:S02]  /*5490*/  HFMA2 R0, -RZ, RZ, 0, 5.9604644775390625e-08 ;  /* 0x00000001ff007431 */ /* 0x000fe400000001ff */
[----:B------:R-:W-:Y:S01]  /*54a0*/  IMAD.MOV.U32 R151, RZ, RZ, 0x1 ;  /* 0x00000001ff977424 */ /* 0x000fe200078e00ff */
[----:B------:R-:W-:Y:S06]  /*54b0*/  UISETP.NE.AND.EX UP0, UPT, UR39, URZ, UPT, UP0 ;  /* 0x000000ff2700728c */ /* 0x000fec000bf05300 */
[----:B------:R-:W-:Y:S05]  /*54c0*/  PLOP3.LUT P3, PT, PT, PT, UP0, 0x80, 0x8 ;  /* 0x000000000008781c */ /* 0x000fea0003f6f008 */
[----:B------:R-:W1:Y:S01]  /*54d0*/  @UP0 LDCU.64 UR6, c[0x0][0x888] ;  /* 0x00011100ff0607ac */ /* 0x000e620008000a00 */
[----:B------:R-:W-:Y:S07]  /*54e0*/  @UP0 UIMAD UR4, UR36, UR44, URZ ;  /* 0x0000002c240402a4 */ /* 0x000fee000f8e02ff */
[----:B------:R-:W-:Y:S01]  /*54f0*/  @!P3 PRMT R151, R0, 0x7610, R151 ;  /* 0x000076100097b816 */ /* 0x000fe20000000097 */
[----:B-1----:R-:W-:Y:S03]  /*5500*/  @UP0 UIMAD.WIDE UR6, UR4, 0x4, UR6 ;  /* 0x00000004040608a5 */ /* 0x002fe6000f8e0206 */
[----:B------:R-:W1:Y:S03]  /*5510*/  @!UP0 LDCU UR4, c[0x0][0x880] ;  /* 0x00011000ff0487ac */ /* 0x000e660008000800 */
[----:B------:R-:W-:Y:S01]  /*5520*/  IMAD.U32 R4, RZ, RZ, UR6 ;  /* 0x00000006ff047e24 */ /* 0x000fe2000f8e00ff */
[----:B------:R-:W-:Y:S05]  /*5530*/  MOV R5, UR7 ;  /* 0x0000000700057c02 */ /* 0x000fea0008000f00 */
[----:B-----5:R2:W5:Y:S02]  /*5540*/  @P3 LDG.E R80, desc[UR46][R4.64] ;  /* 0x0000002e04503981 */ /* 0x020564000c1e1900 */
[----:B-12---:R-:W-:Y:S02]  /*5550*/  @!P3 IMAD.U32 R80, RZ, RZ, UR4 ;  /* 0x00000004ff50be24 */ /* 0x006fe4000f8e00ff */
.L_x_89:
[----:B------:R-:W-:Y:S05]  /*5560*/  @!P4 BRA `(.L_x_90) ;  /* 0x000000000020c947 */ /* 0x000fea0003800000 */
[----:B------:R-:W-:Y:S04]  /*5570*/  ISETP.NE.U32.AND P3, PT, R144, RZ, PT ;  /* 0x000000ff9000720c */ /* 0x000fe80003f65070 */
[----:B------:R-:W-:Y:S11]  /*5580*/  ISETP.NE.AND.EX P3, PT, R145, RZ, PT, P3 ;  /* 0x000000ff9100720c */ /* 0x000ff60003f65330 */
[----:B------:R-:W-:Y:S02]  /*5590*/  @!UPT UIADD3 URZ, UPT, UPT, URZ, URZ, URZ ;  /* 0x000000fffffff290 */ /* 0x000fe4000fffe0ff */
[----:B------:R-:W1:Y:S01]  /*55a0*/  @P3 LDC.64 R4, c[0x0][0x8a8] ;  /* 0x00022a00ff043b82 */ /* 0x000e620000000a00 */
[----:B------:R-:W-:Y:S04]  /*55b0*/  @P3 IMAD R0, R146, UR36, RZ ;  /* 0x0000002492003c24 */ /* 0x000fe8000f8e02ff */
[----:B-1----:R-:W-:Y:S05]  /*55c0*/  @P3 IMAD.WIDE R4, R0, 0x4, R4 ;  /* 0x0000000400043825 */ /* 0x002fea00078e0204 */
[----:B-----5:R1:W5:Y:S02]  /*55d0*/  @P3 LDG.E R76, desc[UR46][R4.64] ;  /* 0x0000002e044c3981 */ /* 0x020364000c1e1900 */
[----:B-1----:R-:W2:Y:S02]  /*55e0*/  @!P3 LDC R76, c[0x0][0x8a0] ;  /* 0x00022800ff4cbb82 */ /* 0x002ea40000000800 */
.L_x_90:
[----:B-----5:R-:W-:Y:S01]  /*55f0*/  ISETP.NE.AND P4, PT, R80, RZ, PT ;  /* 0x000000ff5000720c */ /* 0x020fe20003f85270 */
[----:B------:R-:W-:Y:S01]  /*5600*/  BSSY B1, `(.L_x_91) ;  /* 0x0000048000017945 */ /* 0x000fe20003800000 */
[----:B------:R-:W-:Y:S01]  /*5610*/  SEL R7, RZ, 0xffffffff, P2 ;  /* 0xffffffffff077807 */ /* 0x000fe20001000000 */
[----:B------:R-:W-:Y:S01]  /*5620*/  IMAD.MOV.U32 R113, RZ, RZ, 0x1 ;  /* 0x00000001ff717424 */ /* 0x000fe200078e00ff */
[----:B------:R-:W-:Y:S01]  /*5630*/  LOP3.LUT P3, RZ, R151, 0xff, RZ, 0xc0, !PT ;  /* 0x000000ff97ff7812 */ /* 0x000fe2000786c0ff */
[----:B------:R-:W-:Y:S01]  /*5640*/  IMAD R78, R79, 0xc0, R2 ;  /* 0x000000c04f4e7824 */ /* 0x000fe200078e0202 */
[----:B------:R-:W-:Y:S02]  /*5650*/  @P1 SEL R0, RZ, 0xffffffff, P4 ;  /* 0xffffffffff001807 */ /* 0x000fe40002000000 */
[----:B------:R-:W-:Y:S02]  /*5660*/  CS2R R98, SRZ ;  /* 0x0000000000627805 */ /* 0x000fe4000001ff00 */
[----:B------:R-:W-:Y:S02]  /*5670*/  LEA R3, R159, UR49, 0x3 ;  /* 0x000000319f037c11 */ /* 0x000fe4000f8e18ff */
[----:B------:R-:W-:Y:S02]  /*5680*/  CS2R R96, SRZ ;  /* 0x0000000000607805 */ /* 0x000fe4000001ff00 */
[----:B------:R-:W-:Y:S02]  /*5690*/  @P0 SEL R0, R7, R0, !P3 ;  /* 0x0000000007000207 */ /* 0x000fe40005800000 */
[----:B------:R-:W-:Y:S02]  /*56a0*/  CS2R R94, SRZ ;  /* 0x00000000005e7805 */ /* 0x000fe4000001ff00 */
[----:B------:R-:W-:Y:S02]  /*56b0*/  LEA R112, R79, UR49, 0x3 ;  /* 0x000000314f707c11 */ /* 0x000fe4000f8e18ff */
[----:B------:R-:W-:Y:S02]  /*56c0*/  CS2R R92, SRZ ;  /* 0x00000000005c7805 */ /* 0x000fe4000001ff00 */
[----:B------:R-:W-:Y:S02]  /*56d0*/  @P1 LOP3.LUT R0, R0, 0x1, RZ, 0xc0, !PT ;  /* 0x0000000100001812 */ /* 0x000fe400078ec0ff */
[----:B------:R-:W-:Y:S02]  /*56e0*/  CS2R R90, SRZ ;  /* 0x00000000005a7805 */ /* 0x000fe4000001ff00 */
[----:B------:R-:W-:Y:S02]  /*56f0*/  SHF.L.U32 R5, R161, 0x1f, RZ ;  /* 0x0000001fa1057819 */ /* 0x000fe400000006ff */
[----:B------:R-:W-:Y:S02]  /*5700*/  CS2R R88, SRZ ;  /* 0x0000000000587805 */ /* 0x000fe4000001ff00 */
[----:B------:R-:W-:Y:S02]  /*5710*/  ISETP.NE.U32.OR P6, PT, R0, 0x1, !P1 ;  /* 0x000000010000780c */ /* 0x000fe40004fc5470 */
[----:B------:R-:W-:Y:S02]  /*5720*/  CS2R R102, SRZ ;  /* 0x0000000000667805 */ /* 0x000fe4000001ff00 */
[----:B------:R-:W-:Y:S02]  /*5730*/  PLOP3.LUT P2, PT, PT, PT, UP1, 0x80, 0x8 ;  /* 0x000000000008781c */ /* 0x000fe40003f4f018 */
[----:B------:R-:W-:Y:S02]  /*5740*/  CS2R R100, SRZ ;  /* 0x0000000000647805 */ /* 0x000fe4000001ff00 */
[----:B------:R-:W-:Y:S02]  /*5750*/  SEL R0, RZ, 0xffffffff, P4 ;  /* 0xffffffffff007807 */ /* 0x000fe40002000000 */
[----:B------:R-:W-:Y:S03]  /*5760*/  P2R R115, PR, RZ, 0x40 ;  /* 0x00000040ff737803 */ /* 0x000fe60000000000 */
[----:B------:R-:W-:Y:S04]  /*5770*/  @P6 SHF.L.U32 R4, R158, 0x1f, RZ ;  /* 0x0000001f9e046819 */ /* 0x000fe800000006ff */
[----:B------:R-:W-:Y:S01]  /*5780*/  @P2 SEL R0, R7, R0, !P3 ;  /* 0x0000000007002207 */ /* 0x000fe20005800000 */
[----:B------:R-:W1:Y:S03]  /*5790*/  @P6 SYNCS.PHASECHK.TRANS64.TRYWAIT P1, [R3+URZ+0x90], R4 ;  /* 0x00009004030065a7 */ /* 0x000e6600080211ff */
[----:B------:R-:W-:Y:S04]  /*57a0*/  LOP3.LUT R0, R0, 0x1, RZ, 0xc0, !PT ;  /* 0x0000000100007812 */ /* 0x000fe800078ec0ff */
[----:B------:R-:W-:Y:S04]  /*57b0*/  ISETP.NE.U32.AND P5, PT, R0, 0x1, PT ;  /* 0x000000010000780c */ /* 0x000fe80003fa5070 */
[----:B------:R-:W-:Y:S01]  /*57c0*/  P2R R114, PR, RZ, 0x20 ;  /* 0x00000020ff727803 */ /* 0x000fe20000000000 */
[----:B------:R3:W4:Y:S01]  /*57d0*/  SYNCS.PHASECHK.TRANS64.TRYWAIT P0, [R112+URZ+0xf0], R5 ;  /* 0x0000f005700075a7 */ /* 0x00072200080011ff */
[----:B-1----:R-:W-:Y:S01]  /*57e0*/  @P6 SEL R113, RZ, 0x1, !P1 ;  /* 0x00000001ff716807 */ /* 0x002fe20004800000 */
[----:B---3--:R-:W-:Y:S06]  /*57f0*/  @!P6 BRA `(.L_x_92) ;  /* 0x0000000000a0e947 */ /* 0x008fec0003800000 */
[----:B------:R-:W-:Y:S01]  /*5800*/  @P5 IMAD R8, R159, 0x2000, R152 ;  /* 0x000020009f085824 */ /* 0x000fe200078e0298 */
[----:B------:R-:W-:Y:S01]  /*5810*/  ISETP.NE.AND P1, PT, R113, RZ, PT ;  /* 0x000000ff7100720c */ /* 0x000fe20003f25270 */
[----:B------:R-:W-:Y:S01]  /*5820*/  BSSY B0, `(.L_x_93) ;  /* 0x0000011000007945 */ /* 0x000fe20003800000 */
[----:B------:R-:W-:Y:S01]  /*5830*/  CS2R R102, SRZ ;  /* 0x0000000000667805 */ /* 0x000fe2000001ff00 */
[----:B------:R-:W-:Y:S01]  /*5840*/  @P5 VIADD R9, R8, UR49 ;  /* 0x0000003108095c36 */ /* 0x000fe20008000000 */
[----:B------:R-:W-:Y:S02]  /*5850*/  CS2R R100, SRZ ;  /* 0x0000000000647805 */ /* 0x000fe4000001ff00 */
[----:B------:R-:W-:Y:S02]  /*5860*/  CS2R R90, SRZ ;  /* 0x00000000005a7805 */ /* 0x000fe4000001ff00 */
[----:B------:R-:W-:Y:S01]  /*5870*/  CS2R R88, SRZ ;  /* 0x0000000000587805 */ /* 0x000fe2000001ff00 */
[--C-:B------:R-:W-:Y:S01]  /*5880*/  @P5 IMAD.IADD R7, R164, 0x1, R9.reuse ;  /* 0x00000001a4075824 */ /* 0x100fe200078e0209 */
[----:B------:R-:W-:Y:S01]  /*5890*/  CS2R R94, SRZ ;  /* 0x00000000005e7805 */ /* 0x000fe2000001ff00 */
[--C-:B------:R-:W-:Y:S01]  /*58a0*/  @P5 IMAD.IADD R6, R163, 0x1, R9.reuse ;  /* 0x00000001a3065824 */ /* 0x100fe200078e0209 */
[----:B------:R-:W-:Y:S01]  /*58b0*/  CS2R R92, SRZ ;  /* 0x00000000005c7805 */ /* 0x000fe2000001ff00 */
[----:B------:R-:W-:Y:S01]  /*58c0*/  @P5 IMAD R4, R162, 0x10, R9 ;  /* 0x00000010a2045824 */ /* 0x000fe200078e0209 */
[----:B------:R-:W-:Y:S02]  /*58d0*/  CS2R R98, SRZ ;  /* 0x0000000000627805 */ /* 0x000fe4000001ff00 */
[----:B------:R-:W-:Y:S01]  /*58e0*/  CS2R R96, SRZ ;  /* 0x0000000000607805 */ /* 0x000fe2000001ff00 */
[----:B------:R-:W-:Y:S06]  /*58f0*/  @P1 BRA `(.L_x_94) ;  /* 0x00000000000c1947 */ /* 0x000fec0003800000 */
[----:B------:R-:W-:Y:S04]  /*5900*/  SHF.L.U32 R0, R158, 0x1f, RZ ;  /* 0x0000001f9e007819 */ /* 0x000fe800000006ff */
[----:B------:R-:W1:Y:S02]  /*5910*/  SYNCS.PHASECHK.TRANS64.TRYWAIT P1, [R3+URZ+0x90], R0 ;  /* 0x00009000030075a7 */ /* 0x000e6400080211ff */
[----:B-1----:R-:W-:Y:S05]  /*5920*/  @!P1 BRA `(.L_x_95) ;  /* 0x0000004c00c49947 */ /* 0x002fea0003800000 */
.L_x_94:
[----:B------:R-:W-:Y:S05]  /*5930*/  BSYNC B0 ;  /* 0x0000000000007941 */ /* 0x000fea0003800000 */
.L_x_93:
[----:B------:R-:W-:Y:S01]  /*5940*/  ISETP.NE.AND P1, PT, R114, RZ, PT ;  /* 0x000000ff7200720c */ /* 0x000fe20003f25270 */
[----:B-1----:R-:W-:Y:S02]  /*5950*/  VIADD R3, R3, 0xa8 ;  /* 0x000000a803037836 */ /* 0x002fe40000000000 */
[----:B------:R-:W-:Y:S02]  /*5960*/  IMAD.U32 R0, RZ, RZ, UR37 ;  /* 0x00000025ff007e24 */ /* 0x000fe4000f8e00ff */
[----:B------:R-:W-:Y:S03]  /*5970*/  VIADD R159, R159, 0x1 ;  /* 0x000000019f9f7836 */ /* 0x000fe60000000000 */
[----:B------:R-:W-:Y:S05]  /*5980*/  PRMT R0, R0, 0x654, R3 ;  /* 0x0000065400007816 */ /* 0x000fea0000000003 */
[----:B------:R1:W3:Y:S04]  /*5990*/  @P1 LDS.128 R100, [R8+UR49+0x200] ;  /* 0x0002003108641984 */ /* 0x0002e80008000c00 */
[----:B------:R1:W1:Y:S04]  /*59a0*/  @P1 LDS.128 R88, [R7+0x200] ;  /* 0x0002000007581984 */ /* 0x0002680000000c00 */
[----:B------:R1:W1:Y:S04]  /*59b0*/  @P1 LDS.128 R92, [R6+0x200] ;  /* 0x00020000065c1984 */ /* 0x0002680000000c00 */
[----:B------:R1:W1:Y:S01]  /*59c0*/  @P1 LDS.128 R96, [R4+0x200] ;  /* 0x0002000004601984 */ /* 0x0002620000000c00 */
[C---:B------:R-:W-:Y:S01]  /*59d0*/  ISETP.NE.AND P1, PT, R159.reuse, 0x3, PT ;  /* 0x000000039f00780c */ /* 0x040fe20003f25270 */
[----:B------:R-:W-:Y:S01]  /*59e0*/  @!PT LDS RZ, [RZ] ;  /* 0x00000000fffff984 */ /* 0x000fe20000000800 */
[----:B------:R-:W-:Y:S01]  /*59f0*/  @!PT LDS RZ, [RZ] ;  /* 0x00000000fffff984 */ /* 0x000fe20000000800 */
[----:B------:R-:W-:Y:S01]  /*5a00*/  @!PT LDS RZ, [RZ] ;  /* 0x00000000fffff984 */ /* 0x000fe20000000800 */
[----:B------:R-:W-:Y:S01]  /*5a10*/  @!PT LDS RZ, [RZ] ;  /* 0x00000000fffff984 */ /* 0x000fe20000000800 */
[----:B------:R5:W-:Y:S06]  /*5a20*/  MEMBAR.ALL.CTA ;  /* 0x0000000000007992 */ /* 0x000bec0000008000 */
[----:B-----5:R-:W5:Y:S01]  /*5a30*/  FENCE.VIEW.ASYNC.S ;  /* 0x00000000000073c6 */ /* 0x020f620000000000 */
[----:B------:R-:W-:Y:S02]  /*5a40*/  SEL R3, RZ, 0x1, P1 ;  /* 0x00000001ff037807 */ /* 0x000fe40000800000 */
[----:B------:R-:W-:Y:S02]  /*5a50*/  SEL R159, R159, RZ, P1 ;  /* 0x000000ff9f9f7207 */ /* 0x000fe40000800000 */
[----:B------:R-:W-:Y:S01]  /*5a60*/  LOP3.LUT R158, R158, R3, RZ, 0x3c, !PT ;  /* 0x000000039e9e7212 */ /* 0x000fe200078e3cff */
[----:B-----5:R1:W-:Y:S06]  /*5a70*/  SYNCS.ARRIVE.TRANS64.RED.A1T0 RZ, [R0+URZ], RZ ;  /* 0x000000ff00ff79a7 */ /* 0x0203ec00081004ff */
.L_x_92:
[----:B------:R-:W-:Y:S05]  /*5a80*/  BSYNC B1 ;  /* 0x0000000000017941 */ /* 0x000fea0003800000 */
.L_x_91:
[----:B-1----:R-:W-:Y:S04]  /*5a90*/  SHF.R.U32.HI R0, RZ, 0x15, R78 ;  /* 0x00000015ff007819 */ /* 0x002fe8000001164e */
[----:B------:R-:W-:Y:S01]  /*5aa0*/  LOP3.LUT P1, RZ, R0, 0x3, R153, 0x48, !PT ;  /* 0x0000000300ff7812 */ /* 0x000fe20007824899 */
[----:B------:R-:W-:Y:S01]  /*5ab0*/  @!UPT UIADD3 URZ, UPT, UPT, URZ, URZ, URZ ;  /* 0x000000fffffff290 */ /* 0x000fe2000fffe0ff */
[----:B----4-:R-:W-:Y:S11]  /*5ac0*/  @P0 BRA `(.L_x_96) ;  /* 0x0000000000080947 */ /* 0x010ff60003800000 */
[----:B------:R-:W1:Y:S02]  /*5ad0*/  SYNCS.PHASECHK.TRANS64.TRYWAIT P0, [R112+URZ+0xf0], R5 ;  /* 0x0000f005700075a7 */ /* 0x000e6400080011ff */
[----:B-1----:R-:W-:Y:S05]  /*5ae0*/  @!P0 BRA `(.L_x_97) ;  /* 0x0000004c00688947 */ /* 0x002fea0003800000 */
.L_x_96:
[----:B------:R-:W-:Y:S05]  /*5af0*/  @!P1 BRA `(.L_x_98) ;  /* 0x0000000000409947 */ /* 0x000fea0003800000 */
[----:B------:R-:W1:Y:S01]  /*5b00*/  LDCU.64 UR8, c[0x4][0x78] ;  /* 0x01000f00ff0877ac */ /* 0x000e620008000a00 */
[----:B------:R-:W-:Y:S01]  /*5b10*/  MOV R15, 0x0 ;  /* 0x00000000000f7802 */ /* 0x000fe20000000f00 */
[----:B------:R-:W-:Y:S02]  /*5b20*/  HFMA2 R12, -RZ, RZ, 0, 5.9604644775390625e-08 ;  /* 0x00000001ff0c7431 */ /* 0x000fe400000001ff */
[----:B------:R-:W-:Y:S02]  /*5b30*/  IMAD.MOV.U32 R8, RZ, RZ, 0x192 ;  /* 0x00000192ff087424 */ /* 0x000fe400078e00ff */
[----:B------:R-:W-:Y:S01]  /*5b40*/  IMAD.MOV.U32 R13, RZ, RZ, RZ ;  /* 0x000000ffff0d7224 */ /* 0x000fe200078e00ff */
[----:B------:R-:W4:Y:S01]  /*5b50*/  LDCU.64 UR6, c[0x4][0x80] ;  /* 0x01001000ff0677ac */ /* 0x000f220008000a00 */
[----:B------:R-:W2:Y:S01]  /*5b60*/  LDC.64 R14, c[0x4][R15] ;  /* 0x010000000f0e7b82 */ /* 0x000ea20000000a00 */
[----:B------:R-:W5:Y:S01]  /*5b70*/  LDCU.64 UR4, c[0x4][0x18] ;  /* 0x01000300ff0477ac */ /* 0x000f620008000a00 */
[----:B-1----:R-:W-:Y:S01]  /*5b80*/  MOV R5, UR9 ;  /* 0x0000000900057c02 */ /* 0x002fe20008000f00 */
[----:B------:R-:W-:Y:S01]  /*5b90*/  IMAD.U32 R4, RZ, RZ, UR8 ;  /* 0x00000008ff047e24 */ /* 0x000fe2000f8e00ff */
[----:B----4-:R-:W-:Y:S01]  /*5ba0*/  MOV R7, UR7 ;  /* 0x0000000700077c02 */ /* 0x010fe20008000f00 */
[----:B------:R-:W-:Y:S01]  /*5bb0*/  IMAD.U32 R6, RZ, RZ, UR6 ;  /* 0x00000006ff067e24 */ /* 0x000fe2000f8e00ff */
[----:B-----5:R-:W-:Y:S01]  /*5bc0*/  MOV R11, UR5 ;  /* 0x00000005000b7c02 */ /* 0x020fe20008000f00 */
[----:B------:R-:W-:Y:S02]  /*5bd0*/  IMAD.U32 R10, RZ, RZ, UR4 ;  /* 0x00000004ff0a7e24 */ /* 0x000fe4000f8e00ff */
[----:B------:R-:W-:Y:S07]  /*5be0*/  LEPC R20, `(.L_x_98) ;  /* 0x000000001014794e */ /* 0x000fee0000000000 */
[----:B--23--:R-:W-:Y:S05]  /*5bf0*/  CALL.ABS.NOINC R14 ;  /* 0x000000000e007343 */ /* 0x00cfea0003c00000 */
.L_x_98:
[----:B------:R-:W-:Y:S01]  /*5c00*/  ISETP.NE.AND P0, PT, R165, RZ, PT ;  /* 0x000000ffa500720c */ /* 0x000fe20003f05270 */
[----:B------:R-:W-:Y:S05]  /*5c10*/  WARPSYNC.ALL ;  /* 0x0000000000007948 */ /* 0x000fea0003800000 */
[----:B------:R-:W-:Y:S01]  /*5c20*/  R2UR UR4, R78 ;  /* 0x000000004e0472ca */ /* 0x000fe200000e0000 */
[----:B------:R-:W-:Y:S01]  /*5c30*/  USHF.L.U32 UR5, UR54, 0xd, URZ ;  /* 0x0000000d36057899 */ /* 0x000fe200080006ff */
[----:B---3--:R-:W-:Y:S01]  /*5c40*/  SHF.L.U32 R82, R100, 0x10, RZ ;  /* 0x0000001064527819 */ /* 0x008fe200000006ff */
[----:B------:R-:W-:Y:S01]  /*5c50*/  BSSY.RECONVERGENT B0, `(.L_x_99) ;  /* 0x000011d000007945 */ /* 0x000fe20003800200 */
[----:B------:R-:W-:Y:S02]  /*5c60*/  SHF.L.U32 R172, R162, 0x4, RZ ;  /* 0x00000004a2ac7819 */ /* 0x000fe400000006ff */
[----:B------:R-:W-:Y:S02]  /*5c70*/  PRMT R81, R100, 0x8880, RZ ;  /* 0x0000888064517816 */ /* 0x000fe400000000ff */
[----:B------:R-:W-:Y:S02]  /*5c80*/  LOP3.LUT R86, R152, UR5, RZ, 0xfc, !PT ;  /* 0x0000000598567c12 */ /* 0x000fe4000f8efcff */
[----:B------:R-:W-:Y:S02]  /*5c90*/  SHF.R.S32.HI R82, RZ, 0x18, R82 ;  /* 0x00000018ff527819 */ /* 0x000fe40000011452 */
[----:B------:R-:W-:Y:S01]  /*5ca0*/  IADD3 R87, PT, PT, R86, UR49, RZ ;  /* 0x0000003156577c10 */ /* 0x000fe2000fffe0ff */
[----:B-1----:R-:W2:Y:S01]  /*5cb0*/  LDTM.x64 R4, tmem[UR4] ;  /* 0x00000004000479ee */ /* 0x002ea20008340000 */
[----:B------:R-:W-:Y:S02]  /*5cc0*/  SHF.R.S32.HI R84, RZ, 0x18, R101 ;  /* 0x00000018ff547819 */ /* 0x000fe40000011465 */
[-C--:B------:R-:W-:Y:S02]  /*5cd0*/  IADD3 R125, PT, PT, R164, R87.reuse, RZ ;  /* 0x00000057a47d7210 */ /* 0x080fe40007ffe0ff */
[----:B------:R-:W-:Y:S02]  /*5ce0*/  IADD3 R124, PT, PT, R163, R87, RZ ;  /* 0x00000057a37c7210 */ /* 0x000fe40007ffe0ff */
[----:B------:R-:W-:Y:S02]  /*5cf0*/  IADD3 R126, PT, PT, R87, R172, RZ ;  /* 0x000000ac577e7210 */ /* 0x000fe40007ffe0ff */
[----:B------:R-:W-:Y:S02]  /*5d00*/  SHF.L.U32 R83, R100, 0x8, RZ ;  /* 0x0000000864537819 */ /* 0x000fe400000006ff */
[----:B------:R-:W-:Y:S02]  /*5d10*/  SHF.L.U32 R85, R101, 0x8, RZ ;  /* 0x0000000865557819 */ /* 0x000fe400000006ff */
[----:B------:R-:W-:Y:S02]  /*5d20*/  SHF.R.S32.HI R83, RZ, 0x18, R83 ;  /* 0x00000018ff537819 */ /* 0x000fe40000011453 */
[----:B------:R-:W-:Y:S01]  /*5d30*/  SHF.R.S32.HI R85, RZ, 0x18, R85 ;  /* 0x00000018ff557819 */ /* 0x000fe20000011455 */
[C---:B--2---:R-:W-:Y:S02]  /*5d40*/  IMAD R0, R76.reuse, R4, RZ ;  /* 0x000000044c007224 */ /* 0x044fe400078e02ff */
[C---:B------:R-:W-:Y:S02]  /*5d50*/  IMAD R3, R76.reuse, R5, RZ ;  /* 0x000000054c037224 */ /* 0x040fe400078e02ff */
[----:B------:R-:W-:Y:S02]  /*5d60*/  IMAD R6, R76, R6, RZ ;  /* 0x000000064c067224 */ /* 0x000fe400078e02ff */
[-C--:B------:R-:W-:Y:S01]  /*5d70*/  IMAD R0, R81, R80.reuse, R0 ;  /* 0x0000005051007224 */ /* 0x080fe200078e0200 */
[----:B------:R-:W-:Y:S01]  /*5d80*/  SHF.R.S32.HI R81, RZ, 0x18, R100 ;  /* 0x00000018ff517819 */ /* 0x000fe20000011464 */
[-C--:B------:R-:W-:Y:S01]  /*5d90*/  IMAD R3, R82, R80.reuse, R3 ;  /* 0x0000005052037224 */ /* 0x080fe200078e0203 */
[----:B------:R-:W-:Y:S01]  /*5da0*/  SHF.L.U32 R82, R101, 0x10, RZ ;  /* 0x0000001065527819 */ /* 0x000fe200000006ff */
[C---:B------:R-:W-:Y:S02]  /*5db0*/  IMAD R7, R76.reuse, R7, RZ ;  /* 0x000000074c077224 */ /* 0x040fe400078e02ff */
[----:B------:R-:W-:Y:S01]  /*5dc0*/  IMAD R6, R83, R80, R6 ;  /* 0x0000005053067224 */ /* 0x000fe200078e0206 */
[----:B------:R-:W-:Y:S01]  /*5dd0*/  PRMT R83, R101, 0x8880, RZ ;  /* 0x0000888065537816 */ /* 0x000fe200000000ff */
[C---:B------:R-:W-:Y:S01]  /*5de0*/  IMAD R4, R76.reuse, R8, RZ ;  /* 0x000000084c047224 */ /* 0x040fe200078e02ff */
[----:B------:R-:W-:Y:S01]  /*5df0*/  SHF.R.S32.HI R82, RZ, 0x18, R82 ;  /* 0x00000018ff527819 */ /* 0x000fe20000011452 */
[----:B------:R-:W-:Y:S02]  /*5e00*/  IMAD R5, R76, R9, RZ ;  /* 0x000000094c057224 */ /* 0x000fe400078e02ff */
[-C--:B------:R-:W-:Y:S01]  /*5e10*/  IMAD R7, R81, R80.reuse, R7 ;  /* 0x0000005051077224 */ /* 0x080fe200078e0207 */
[C---:B------:R-:W-:Y:S01]  /*5e20*/  PRMT R81, R102.reuse, 0x8880, RZ ;  /* 0x0000888066517816 */ /* 0x040fe200000000ff */
[----:B------:R-:W-:Y:S01]  /*5e30*/  IMAD R4, R83, R80, R4 ;  /* 0x0000005053047224 */ /* 0x000fe200078e0204 */
[----:B------:R-:W-:Y:S01]  /*5e40*/  SHF.L.U32 R83, R102, 0x8, RZ ;  /* 0x0000000866537819 */ /* 0x000fe200000006ff */
[----:B------:R-:W-:Y:S01]  /*5e50*/  IMAD R10, R76, R10, RZ ;  /* 0x0000000a4c0a7224 */ /* 0x000fe200078e02ff */
[----:B------:R-:W-:Y:S01]  /*5e60*/  I2IP.S8.S32.SAT R104, R7, R6, RZ ;  /* 0x0000000607687239 */ /* 0x000fe200000014ff */
[----:B------:R-:W-:Y:S01]  /*5e70*/  IMAD R5, R82, R80, R5 ;  /* 0x0000005052057224 */ /* 0x000fe200078e0205 */
[----:B------:R-:W-:Y:S01]  /*5e80*/  SHF.L.U32 R82, R102, 0x10, RZ ;  /* 0x0000001066527819 */ /* 0x000fe200000006ff */
[C---:B------:R-:W-:Y:S01]  /*5e90*/  IMAD R11, R76.reuse, R11, RZ ;  /* 0x0000000b4c0b7224 */ /* 0x040fe200078e02ff */
[----:B------:R-:W-:Y:S01]  /*5ea0*/  I2IP.S8.S32.SAT R104, R3, R0, R104 ;  /* 0x0000000003687239 */ /* 0x000fe20000001468 */
[C---:B------:R-:W-:Y:S01]  /*5eb0*/  IMAD R8, R76.reuse, R12, RZ ;  /* 0x0000000c4c087224 */ /* 0x040fe200078e02ff */
[----:B------:R-:W-:Y:S01]  /*5ec0*/  SHF.R.S32.HI R82, RZ, 0x18, R82 ;  /* 0x00000018ff527819 */ /* 0x000fe20000011452 */
[-C--:B------:R-:W-:Y:S01]  /*5ed0*/  IMAD R10, R85, R80.reuse, R10 ;  /* 0x00000050550a7224 */ /* 0x080fe200078e020a */
[----:B------:R-:W-:Y:S01]  /*5ee0*/  SHF.R.S32.HI R83, RZ, 0x18, R83 ;  /* 0x00000018ff537819 */ /* 0x000fe20000011453 */
[----:B------:R-:W-:Y:S02]  /*5ef0*/  IMAD R9, R76, R13, RZ ;  /* 0x0000000d4c097224 */ /* 0x000fe400078e02ff */
[----:B------:R-:W-:Y:S01]  /*5f00*/  IMAD R11, R84, R80, R11 ;  /* 0x00000050540b7224 */ /* 0x000fe200078e020b */
[----:B------:R-:W-:Y:S01]  /*5f10*/  SHF.R.S32.HI R84, RZ, 0x18, R103 ;  /* 0x00000018ff547819 */ /* 0x000fe20000011467 */
[----:B------:R-:W-:Y:S02]  /*5f20*/  IMAD R14, R76, R14, RZ ;  /* 0x0000000e4c0e7224 */ /* 0x000fe400078e02ff */
[----:B------:R-:W-:Y:S01]  /*5f30*/  IMAD R8, R81, R80, R8 ;  /* 0x0000005051087224 */ /* 0x000fe200078e0208 */
[----:B------:R-:W-:Y:S01]  /*5f40*/  I2IP.S8.S32.SAT R105, R11, R10, RZ ;  /* 0x0000000a0b697239 */ /* 0x000fe200000014ff */
[----:B------:R-:W-:Y:S01]  /*5f50*/  IMAD R9, R82, R80, R9 ;  /* 0x0000005052097224 */ /* 0x000fe200078e0209 */
[----:B------:R-:W-:Y:S01]  /*5f60*/  SHF.L.U32 R82, R103, 0x10, RZ ;  /* 0x0000001067527819 */ /* 0x000fe200000006ff */
[C---:B------:R-:W-:Y:S01]  /*5f70*/  IMAD R15, R76.reuse, R15, RZ ;  /* 0x0000000f4c0f7224 */ /* 0x040fe200078e02ff */
[----:B------:R-:W-:Y:S01]  /*5f80*/  I2IP.S8.S32.SAT R105, R5, R4, R105 ;  /* 0x0000000405697239 */ /* 0x000fe20000001469 */
[----:B------:R-:W-:Y:S01]  /*5f90*/  IMAD R14, R83, R80, R14 ;  /* 0x00000050530e7224 */ /* 0x000fe200078e020e */
[C---:B------:R-:W-:Y:S01]  /*5fa0*/  PRMT R83, R103.reuse, 0x8880, RZ ;  /* 0x0000888067537816 */ /* 0x040fe200000000ff */
[C---:B------:R-:W-:Y:S01]  /*5fb0*/  IMAD R12, R76.reuse, R16, RZ ;  /* 0x000000104c0c7224 */ /* 0x040fe200078e02ff */
[----:B------:R-:W-:Y:S01]  /*5fc0*/  SHF.R.S32.HI R82, RZ, 0x18, R82 ;  /* 0x00000018ff527819 */ /* 0x000fe20000011452 */
[----:B------:R-:W-:Y:S01]  /*5fd0*/  IMAD.SHL.U32 R85, R103, 0x100, RZ ;  /* 0x0000010067557824 */ /* 0x000fe200078e00ff */
[----:B------:R-:W-:Y:S01]  /*5fe0*/  SHF.R.S32.HI R81, RZ, 0x18, R102 ;  /* 0x00000018ff517819 */ /* 0x000fe20000011466 */
[C---:B------:R-:W-:Y:S02]  /*5ff0*/  IMAD R13, R76.reuse, R17, RZ ;  /* 0x000000114c0d7224 */ /* 0x040fe400078e02ff */
[----:B------:R-:W-:Y:S01]  /*6000*/  IMAD R18, R76, R18, RZ ;  /* 0x000000124c127224 */ /* 0x000fe200078e02ff */
[----:B------:R-:W-:Y:S01]  /*6010*/  SHF.R.S32.HI R85, RZ, 0x18, R85 ;  /* 0x00000018ff557819 */ /* 0x000fe20000011455 */
[-C--:B------:R-:W-:Y:S01]  /*6020*/  IMAD R15, R81, R80.reuse, R15 ;  /* 0x00000050510f7224 */ /* 0x080fe200078e020f */
[C---:B------:R-:W-:Y:S01]  /*6030*/  PRMT R81, R88.reuse, 0x8880, RZ ;  /* 0x0000888058517816 */ /* 0x040fe200000000ff */
[-C--:B------:R-:W-:Y:S01]  /*6040*/  IMAD R12, R83, R80.reuse, R12 ;  /* 0x00000050530c7224 */ /* 0x080fe200078e020c */
[----:B------:R-:W-:Y:S01]  /*6050*/  SHF.L.U32 R83, R88, 0x8, RZ ;  /* 0x0000000858537819 */ /* 0x000fe200000006ff */
[----:B------:R-:W-:Y:S01]  /*6060*/  IMAD R13, R82, R80, R13 ;  /* 0x00000050520d7224 */ /* 0x000fe200078e020d */
[----:B------:R-:W-:Y:S01]  /*6070*/  I2IP.S8.S32.SAT R106, R15, R14, RZ ;  /* 0x0000000e0f6a7239 */ /* 0x000fe200000014ff */
[----:B------:R-:W-:Y:S01]  /*6080*/  IMAD R19, R76, R19, RZ ;  /* 0x000000134c137224 */ /* 0x000fe200078e02ff */
[----:B------:R-:W-:Y:S01]  /*6090*/  SHF.L.U32 R82, R88, 0x10, RZ ;  /* 0x0000001058527819 */ /* 0x000fe200000006ff */
[C---:B------:R-:W-:Y:S01]  /*60a0*/  IMAD R16, R76.reuse, R20, RZ ;  /* 0x000000144c107224 */ /* 0x040fe200078e02ff */
[----:B------:R-:W-:Y:S01]  /*60b0*/  I2IP.S8.S32.SAT R106, R9, R8, R106 ;  /* 0x00000008096a7239 */ /* 0x000fe2000000146a */
[-C--:B------:R-:W-:Y:S01]  /*60c0*/  IMAD R18, R85, R80.reuse, R18 ;  /* 0x0000005055127224 */ /* 0x080fe200078e0212 */
[----:B------:R-:W-:Y:S01]  /*60d0*/  SHF.R.S32.HI R82, RZ, 0x18, R82 ;  /* 0x00000018ff527819 */ /* 0x000fe20000011452 */
[----:B------:R-:W-:Y:S01]  /*60e0*/  IMAD R17, R76, R21, RZ ;  /* 0x000000154c117224 */ /* 0x000fe200078e02ff */
[----:B------:R-:W-:Y:S01]  /*60f0*/  SHF.R.S32.HI R83, RZ, 0x18, R83 ;  /* 0x00000018ff537819 */ /* 0x000fe20000011453 */
[----:B------:R-:W-:Y:S01]  /*6100*/  IMAD R19, R84, R80, R19 ;  /* 0x0000005054137224 */ /* 0x000fe200078e0213 */
[----:B------:R-:W-:Y:S01]  /*6110*/  SHF.R.S32.HI R84, RZ, 0x18, R89 ;  /* 0x00000018ff547819 */ /* 0x000fe20000011459 */
[----:B------:R-:W-:Y:S01]  /*6120*/  IMAD R22, R76, R22, RZ ;  /* 0x000000164c167224 */ /* 0x000fe200078e02ff */
[----:B------:R-:W-:Y:S01]  /*6130*/  SHF.L.U32 R85, R89, 0x8, RZ ;  /* 0x0000000859557819 */ /* 0x000fe200000006ff */
[----:B------:R-:W-:Y:S01]  /*6140*/  IMAD R16, R81, R80, R16 ;  /* 0x0000005051107224 */ /* 0x000fe200078e0210 */
[----:B------:R-:W-:Y:S01]  /*6150*/  I2IP.S8.S32.SAT R107, R19, R18, RZ ;  /* 0x00000012136b7239 */ /* 0x000fe200000014ff */
[-C--:B------:R-:W-:Y:S01]  /*6160*/  IMAD R17, R82, R80.reuse, R17 ;  /* 0x0000005052117224 */ /* 0x080fe200078e0211 */
[----:B------:R-:W-:Y:S01]  /*6170*/  SHF.L.U32 R82, R89, 0x10, RZ ;  /* 0x0000001059527819 */ /* 0x000fe200000006ff */
[C---:B------:R-:W-:Y:S01]  /*6180*/  IMAD R23, R76.reuse, R23, RZ ;  /* 0x000000174c177224 */ /* 0x040fe200078e02ff */
[----:B------:R-:W-:Y:S01]  /*6190*/  SHF.R.S32.HI R81, RZ, 0x18, R88 ;  /* 0x00000018ff517819 */ /* 0x000fe20000011458 */
[----:B------:R-:W-:Y:S01]  /*61a0*/  IMAD R22, R83, R80, R22 ;  /* 0x0000005053167224 */ /* 0x000fe200078e0216 */
[----:B------:R-:W-:Y:S01]  /*61b0*/  PRMT R83, R89, 0x8880, RZ ;  /* 0x0000888059537816 */ /* 0x000fe200000000ff */
[C---:B------:R-:W-:Y:S01]  /*61c0*/  IMAD R20, R76.reuse, R24, RZ ;  /* 0x000000184c147224 */ /* 0x040fe200078e02ff */
[----:B------:R-:W-:Y:S01]  /*61d0*/  SHF.R.S32.HI R82, RZ, 0x18, R82 ;  /* 0x00000018ff527819 */ /* 0x000fe20000011452 */
[----:B------:R-:W-:Y:S01]  /*61e0*/  IMAD R21, R76, R25, RZ ;  /* 0x000000194c157224 */ /* 0x000fe200078e02ff */
[----:B------:R-:W-:Y:S01]  /*61f0*/  I2IP.S8.S32.SAT R107, R13, R12, R107 ;  /* 0x0000000c0d6b7239 */ /* 0x000fe2000000146b */
[-C--:B------:R-:W-:Y:S01]  /*6200*/  IMAD R23, R81, R80.reuse, R23 ;  /* 0x0000005051177224 */ /* 0x080fe200078e0217 */
[----:B------:R-:W-:Y:S01]  /*6210*/  PRMT R81, R90, 0x8880, RZ ;  /* 0x000088805a517816 */ /* 0x000fe200000000ff */
[----:B------:R-:W-:Y:S01]  /*6220*/  IMAD R20, R83, R80, R20 ;  /* 0x0000005053147224 */ /* 0x000fe200078e0214 */
[----:B------:R-:W-:Y:S01]  /*6230*/  SHF.R.S32.HI R85, RZ, 0x18, R85 ;  /* 0x00000018ff557819 */ /* 0x000fe20000011455 */
[----:B------:R-:W-:Y:S01]  /*6240*/  IMAD R26, R76, R26, RZ ;  /* 0x0000001a4c1a7224 */ /* 0x000fe200078e02ff */
[----:B------:R1:W-:Y:S01]  /*6250*/  STS.128 [R86+UR49+0x6200], R104 ;  /* 0x0062006856007988 */ /* 0x0003e20008000c31 */
[----:B------:R-:W-:Y:S01]  /*6260*/  IMAD R21, R82, R80, R21 ;  /* 0x0000005052157224 */ /* 0x000fe200078e0215 */
[----:B------:R-:W-:Y:S01]  /*6270*/  SHF.L.U32 R82, R90, 0x10, RZ ;  /* 0x000000105a527819 */ /* 0x000fe200000006ff */
[----:B------:R-:W-:Y:S01]  /*6280*/  IMAD R27, R76, R27, RZ ;  /* 0x0000001b4c1b7224 */ /* 0x000fe200078e02ff */
[----:B------:R-:W-:Y:S01]  /*6290*/  I2IP.S8.S32.SAT R108, R23, R22, RZ ;  /* 0x00000016176c7239 */ /* 0x000fe200000014ff */
[----:B------:R-:W-:Y:S01]  /*62a0*/  IMAD.SHL.U32 R83, R90, 0x100, RZ ;  /* 0x000001005a537824 */ /* 0x000fe200078e00ff */
[----:B------:R-:W-:Y:S01]  /*62b0*/  SHF.R.S32.HI R82, RZ, 0x18, R82 ;  /* 0x00000018ff527819 */ /* 0x000fe20000011452 */
[C---:B------:R-:W-:Y:S01]  /*62c0*/  IMAD R24, R76.reuse, R28, RZ ;  /* 0x0000001c4c187224 */ /* 0x040fe200078e02ff */
[----:B------:R-:W-:Y:S01]  /*62d0*/  I2IP.S8.S32.SAT R108, R17, R16, R108 ;  /* 0x00000010116c7239 */ /* 0x000fe2000000146c */
[-C--:B------:R-:W-:Y:S01]  /*62e0*/  IMAD R26, R85, R80.reuse, R26 ;  /* 0x00000050551a7224 */ /* 0x080fe200078e021a */
[----:B------:R-:W-:Y:S01]  /*62f0*/  SHF.R.S32.HI R83, RZ, 0x18, R83 ;  /* 0x00000018ff537819 */ /* 0x000fe20000011453 */
[----:B------:R-:W-:Y:S01]  /*6300*/  IMAD R25, R76, R29, RZ ;  /* 0x0000001d4c197224 */ /* 0x000fe200078e02ff */
[----:B------:R-:W-:Y:S01]  /*6310*/  SHF.L.U32 R85, R95, 0x8, RZ ;  /* 0x000000085f557819 */ /* 0x000fe200000006ff */
[----:B------:R-:W-:Y:S01]  /*6320*/  IMAD R27, R84, R80, R27 ;  /* 0x00000050541b7224 */ /* 0x000fe200078e021b */
[----:B------:R-:W-:Y:S01]  /*6330*/  PRMT R84, R91, 0x8880, RZ ;  /* 0x000088805b547816 */ /* 0x000fe200000000ff */
[C---:B------:R-:W-:Y:S01]  /*6340*/  IMAD R30, R76.reuse, R30, RZ ;  /* 0x0000001e4c1e7224 */ /* 0x040fe200078e02ff */
[----:B------:R-:W-:Y:S01]  /*6350*/  SHF.R.S32.HI R85, RZ, 0x18, R85 ;  /* 0x00000018ff557819 */ /* 0x000fe20000011455 */
[----:B------:R-:W-:Y:S01]  /*6360*/  IMAD R24, R81, R80, R24 ;  /* 0x0000005051187224 */ /* 0x000fe200078e0218 */
[----:B------:R-:W-:Y:S01]  /*6370*/  SHF.R.S32.HI R81, RZ, 0x18, R90 ;  /* 0x00000018ff517819 */ /* 0x000fe2000001145a */
[----:B------:R-:W-:Y:S01]  /*6380*/  IMAD R31, R76, R31, RZ ;  /* 0x0000001f4c1f7224 */ /* 0x000fe200078e02ff */
[----:B------:R-:W-:Y:S01]  /*6390*/  I2IP.S8.S32.SAT R109, R27, R26, RZ ;  /* 0x0000001a1b6d7239 */ /* 0x000fe200000014ff */
[-C--:B------:R-:W-:Y:S01]  /*63a0*/  IMAD R25, R82, R80.reuse, R25 ;  /* 0x0000005052197224 */ /* 0x080fe200078e0219 */
[----:B------:R-:W-:Y:S01]  /*63b0*/  SHF.L.U32 R82, R91, 0x10, RZ ;  /* 0x000000105b527819 */ /* 0x000fe200000006ff */
[----:B------:R-:W-:Y:S01]  /*63c0*/  IMAD R30, R83, R80, R30 ;  /* 0x00000050531e7224 */ /* 0x000fe200078e021e */
[----:B------:R-:W-:Y:S01]  /*63d0*/  I2IP.S8.S32.SAT R109, R21, R20, R109 ;  /* 0x00000014156d7239 */ /* 0x000fe2000000146d */
[----:B------:R-:W-:Y:S01]  /*63e0*/  IMAD R31, R81, R80, R31 ;  /* 0x00000050511f7224 */ /* 0x000fe200078e021f */
[----:B------:R-:W-:Y:S01]  /*63f0*/  MOV R81, R84 ;  /* 0x0000005400517202 */ /* 0x000fe20000000f00 */
[C---:B------:R-:W-:Y:S01]  /*6400*/  IMAD R28, R76.reuse, R32, RZ ;  /* 0x000000204c1c7224 */ /* 0x040fe200078e02ff */
[----:B------:R-:W-:Y:S01]  /*6410*/  SHF.L.U32 R83, R91, 0x8, RZ ;  /* 0x000000085b537819 */ /* 0x000fe200000006ff */
[C---:B------:R-:W-:Y:S01]  /*6420*/  IMAD R29, R76.reuse, R33, RZ ;  /* 0x000000214c1d7224 */ /* 0x040fe200078e02ff */
[----:B------:R-:W-:Y:S01]  /*6430*/  SHF.R.S32.HI R82, RZ, 0x18, R82 ;  /* 0x00000018ff527819 */ /* 0x000fe20000011452 */
[----:B------:R-:W-:Y:S01]  /*6440*/  IMAD R34, R76, R34, RZ ;  /* 0x000000224c227224 */ /* 0x000fe200078e02ff */
[----:B------:R-:W-:Y:S01]  /*6450*/  SHF.R.S32.HI R83, RZ, 0x18, R83 ;  /* 0x00000018ff537819 */ /* 0x000fe20000011453 */
[----:B------:R-:W-:Y:S01]  /*6460*/  IMAD R28, R81, R80, R28 ;  /* 0x00000050511c7224 */ /* 0x000fe200078e021c */
[----:B------:R-:W-:Y:S01]  /*6470*/  I2IP.S8.S32.SAT R110, R31, R30, RZ ;  /* 0x0000001e1f6e7239 */ /* 0x000fe200000014ff */
[-C--:B------:R-:W-:Y:S01]  /*6480*/  IMAD R29, R82, R80.reuse, R29 ;  /* 0x00000050521d7224 */ /* 0x080fe200078e021d */
[----:B------:R-:W-:Y:S01]  /*6490*/  SHF.R.S32.HI R84, RZ, 0x18, R91 ;  /* 0x00000018ff547819 */ /* 0x000fe2000001145b */
[----:B------:R-:W-:Y:S01]  /*64a0*/  IMAD R35, R76, R35, RZ ;  /* 0x000000234c237224 */ /* 0x000fe200078e02ff */
[C---:B------:R-:W-:Y:S01]  /*64b0*/  SHF.L.U32 R82, R92.reuse, 0x10, RZ ;  /* 0x000000105c527819 */ /* 0x040fe200000006ff */
[----:B------:R-:W-:Y:S01]  /*64c0*/  IMAD R34, R83, R80, R34 ;  /* 0x0000005053227224 */ /* 0x000fe200078e0222 */
[----:B------:R-:W-:Y:S01]  /*64d0*/  PRMT R81, R92, 0x8880, RZ ;  /* 0x000088805c517816 */ /* 0x000fe200000000ff */
[----:B------:R-:W-:Y:S01]  /*64e0*/  IMAD R32, R76, R36, RZ ;  /* 0x000000244c207224 */ /* 0x000fe200078e02ff */
[----:B------:R-:W-:Y:S01]  /*64f0*/  SHF.L.U32 R83, R92, 0x8, RZ ;  /* 0x000000085c537819 */ /* 0x000fe200000006ff */
[----:B------:R-:W-:Y:S01]  /*6500*/  IMAD R33, R76, R37, RZ ;  /* 0x000000254c217224 */ /* 0x000fe200078e02ff */
[----:B------:R-:W-:Y:S01]  /*6510*/  SHF.R.S32.HI R82, RZ, 0x18, R82 ;  /* 0x00000018ff527819 */ /* 0x000fe20000011452 */
[----:B------:R-:W-:Y:S01]  /*6520*/  IMAD R35, R84, R80, R35 ;  /* 0x0000005054237224 */ /* 0x000fe200078e0223 */
[----:B------:R-:W-:Y:S01]  /*6530*/  SHF.R.S32.HI R83, RZ, 0x18, R83 ;  /* 0x00000018ff537819 */ /* 0x000fe20000011453 */
[----:B------:R-:W-:Y:S01]  /*6540*/  IMAD R38, R76, R38, RZ ;  /* 0x000000264c267224 */ /* 0x000fe200078e02ff */
[----:B------:R-:W-:Y:S01]  /*6550*/  I2IP.S8.S32.SAT R110, R25, R24, R110 ;  /* 0x00000018196e7239 */ /* 0x000fe2000000146e */
[----:B------:R-:W-:Y:S01]  /*6560*/  IMAD R32, R81, R80, R32 ;  /* 0x0000005051207224 */ /* 0x000fe200078e0220 */
[----:B------:R-:W-:Y:S01]  /*6570*/  I2IP.S8.S32.SAT R111, R35, R34, RZ ;  /* 0x00000022236f7239 */ /* 0x000fe200000014ff */
[----:B------:R-:W-:Y:S01]  /*6580*/  IMAD R33, R82, R80, R33 ;  /* 0x0000005052217224 */ /* 0x000fe200078e0221 */
[----:B------:R-:W-:Y:S01]  /*6590*/  SHF.R.S32.HI R84, RZ, 0x18, R92 ;  /* 0x00000018ff547819 */ /* 0x000fe2000001145c */
[C---:B------:R-:W-:Y:S01]  /*65a0*/  IMAD R39, R76.reuse, R39, RZ ;  /* 0x000000274c277224 */ /* 0x040fe200078e02ff */
[----:B------:R-:W-:Y:S01]  /*65b0*/  I2IP.S8.S32.SAT R111, R29, R28, R111 ;  /* 0x0000001c1d6f7239 */ /* 0x000fe2000000146f */
[----:B------:R-:W-:Y:S01]  /*65c0*/  IMAD R38, R83, R80, R38 ;  /* 0x0000005053267224 */ /* 0x000fe200078e0226 */
[C---:B------:R-:W-:Y:S01]  /*65d0*/  PRMT R81, R93.reuse, 0x8880, RZ ;  /* 0x000088805d517816 */ /* 0x040fe200000000ff */
[----:B------:R-:W-:Y:S01]  /*65e0*/  IMAD R36, R76, R40, RZ ;  /* 0x000000284c247224 */ /* 0x000fe200078e02ff */
[C---:B------:R-:W-:Y:S01]  /*65f0*/  SHF.L.U32 R82, R93.reuse, 0x10, RZ ;  /* 0x000000105d527819 */ /* 0x040fe200000006ff */
[----:B------:R-:W-:Y:S01]  /*6600*/  IMAD.SHL.U32 R83, R93, 0x100, RZ ;  /* 0x000001005d537824 */ /* 0x000fe200078e00ff */
[----:B------:R1:W-:Y:S01]  /*6610*/  STS.128 [R125+0x6200], R108 ;  /* 0x0062006c7d007388 */ /* 0x0003e20000000c00 */
[-C--:B------:R-:W-:Y:S01]  /*6620*/  IMAD R39, R84, R80.reuse, R39 ;  /* 0x0000005054277224 */ /* 0x080fe200078e0227 */
[----:B------:R-:W-:Y:S01]  /*6630*/  SHF.R.S32.HI R82, RZ, 0x18, R82 ;  /* 0x00000018ff527819 */ /* 0x000fe20000011452 */
[----:B------:R-:W-:Y:S01]  /*6640*/  IMAD R37, R76, R41, RZ ;  /* 0x000000294c257224 */ /* 0x000fe200078e02ff */
[----:B------:R-:W-:Y:S01]  /*6650*/  PRMT R84, R94, 0x8880, RZ ;  /* 0x000088805e547816 */ /* 0x000fe200000000ff */
[----:B------:R-:W-:Y:S01]  /*6660*/  IMAD R36, R81, R80, R36 ;  /* 0x0000005051247224 */ /* 0x000fe200078e0224 */
[----:B------:R-:W-:Y:S01]  /*6670*/  SHF.R.S32.HI R81, RZ, 0x18, R83 ;  /* 0x00000018ff517819 */ /* 0x000fe20000011453 */
[C---:B------:R-:W-:Y:S01]  /*6680*/  IMAD R42, R76.reuse, R42, RZ ;  /* 0x0000002a4c2a7224 */ /* 0x040fe200078e02ff */
[----:B------:R-:W-:Y:S01]  /*6690*/  SHF.R.S32.HI R83, RZ, 0x18, R93 ;  /* 0x00000018ff537819 */ /* 0x000fe2000001145d */
[----:B------:R-:W-:Y:S01]  /*66a0*/  IMAD R43, R76, R43, RZ ;  /* 0x0000002b4c2b7224 */ /* 0x000fe200078e02ff */
[----:B------:R-:W-:Y:S01]  /*66b0*/  I2IP.S8.S32.SAT R116, R39, R38, RZ ;  /* 0x0000002627747239 */ /* 0x000fe200000014ff */
[-C--:B------:R-:W-:Y:S01]  /*66c0*/  IMAD R37, R82, R80.reuse, R37 ;  /* 0x0000005052257224 */ /* 0x080fe200078e0225 */
[----:B------:R-:W-:Y:S01]  /*66d0*/  SHF.L.U32 R82, R94, 0x10, RZ ;  /* 0x000000105e527819 */ /* 0x000fe200000006ff */
[----:B------:R-:W-:Y:S01]  /*66e0*/  IMAD R42, R81, R80, R42 ;  /* 0x00000050512a7224 */ /* 0x000fe200078e022a */
[----:B------:R-:W-:Y:S01]  /*66f0*/  MOV R81, R84 ;  /* 0x0000005400517202 */ /* 0x000fe20000000f00 */
[----:B------:R-:W-:Y:S01]  /*6700*/  IMAD R40, R76, R44, RZ ;  /* 0x0000002c4c287224 */ /* 0x000fe200078e02ff */
[----:B------:R-:W-:Y:S01]  /*6710*/  I2IP.S8.S32.SAT R116, R33, R32, R116 ;  /* 0x0000002021747239 */ /* 0x000fe20000001474 */
[-C--:B------:R-:W-:Y:S01]  /*6720*/  IMAD R43, R83, R80.reuse, R43 ;  /* 0x00000050532b7224 */ /* 0x080fe200078e022b */
[----:B------:R-:W-:Y:S01]  /*6730*/  SHF.L.U32 R83, R94, 0x8, RZ ;  /* 0x000000085e537819 */ /* 0x000fe200000006ff */
[C---:B------:R-:W-:Y:S01]  /*6740*/  IMAD R41, R76.reuse, R45, RZ ;  /* 0x0000002d4c297224 */ /* 0x040fe200078e02ff */
[----:B------:R-:W-:Y:S01]  /*6750*/  SHF.R.S32.HI R82, RZ, 0x18, R82 ;  /* 0x00000018ff527819 */ /* 0x000fe20000011452 */
[----:B------:R-:W-:Y:S01]  /*6760*/  IMAD R40, R81, R80, R40 ;  /* 0x0000005051287224 */ /* 0x000fe200078e0228 */
[----:B------:R-:W-:Y:S01]  /*6770*/  SHF.R.S32.HI R81, RZ, 0x18, R83 ;  /* 0x00000018ff517819 */ /* 0x000fe20000011453 */
[----:B------:R-:W-:Y:S01]  /*6780*/  IMAD R46, R76, R46, RZ ;  /* 0x0000002e4c2e7224 */ /* 0x000fe200078e02ff */
[C---:B------:R-:W-:Y:S01]  /*6790*/  PRMT R84, R95.reuse, 0x8880, RZ ;  /* 0x000088805f547816 */ /* 0x040fe200000000ff */
[-C--:B------:R-:W-:Y:S01]  /*67a0*/  IMAD R41, R82, R80.reuse, R41 ;  /* 0x0000005052297224 */ /* 0x080fe200078e0229 */
[----:B------:R-:W-:Y:S01]  /*67b0*/  SHF.L.U32 R83, R95, 0x10, RZ ;  /* 0x000000105f537819 */ /* 0x000fe200000006ff */
[C---:B------:R-:W-:Y:S01]  /*67c0*/  IMAD R47, R76.reuse, R47, RZ ;  /* 0x0000002f4c2f7224 */ /* 0x040fe200078e02ff */
[----:B------:R-:W-:Y:S01]  /*67d0*/  SHF.R.S32.HI R82, RZ, 0x18, R94 ;  /* 0x00000018ff527819 */ /* 0x000fe2000001145e */
[----:B------:R-:W-:Y:S01]  /*67e0*/  IMAD R46, R81, R80, R46 ;  /* 0x00000050512e7224 */ /* 0x000fe200078e022e */
[----:B------:R-:W-:Y:S01]  /*67f0*/  MOV R81, R84 ;  /* 0x0000005400517202 */ /* 0x000fe20000000f00 */
[C---:B------:R-:W-:Y:S01]  /*6800*/  IMAD R44, R76.reuse, R48, RZ ;  /* 0x000000304c2c7224 */ /* 0x040fe200078e02ff */
[----:B------:R-:W-:Y:S01]  /*6810*/  SHF.R.S32.HI R83, RZ, 0x18, R83 ;  /* 0x00000018ff537819 */ /* 0x000fe20000011453 */
[----:B------:R-:W-:Y:S01]  /*6820*/  IMAD R45, R76, R49, RZ ;  /* 0x000000314c2d7224 */ /* 0x000fe200078e02ff */
[----:B------:R-:W-:Y:S01]  /*6830*/  I2IP.S8.S32.SAT R117, R43, R42, RZ ;  /* 0x0000002a2b757239 */ /* 0x000fe200000014ff */
[----:B------:R-:W-:Y:S01]  /*6840*/  IMAD R47, R82, R80, R47 ;  /* 0x00000050522f7224 */ /* 0x000fe200078e022f */
[----:B------:R-:W-:Y:S01]  /*6850*/  SHF.R.S32.HI R82, RZ, 0x18, R95 ;  /* 0x00000018ff527819 */ /* 0x000fe2000001145f */
[C---:B------:R-:W-:Y:S01]  /*6860*/  IMAD R50, R76.reuse, R50, RZ ;  /* 0x000000324c327224 */ /* 0x040fe200078e02ff */
[----:B------:R-:W-:Y:S01]  /*6870*/  I2IP.S8.S32.SAT R117, R37, R36, R117 ;  /* 0x0000002425757239 */ /* 0x000fe20000001475 */
[----:B------:R-:W-:Y:S01]  /*6880*/  IMAD R44, R81, R80, R44 ;  /* 0x00000050512c7224 */ /* 0x000fe200078e022c */
[----:B------:R-:W-:Y:S01]  /*6890*/  I2IP.S8.S32.SAT R118, R47, R46, RZ ;  /* 0x0000002e2f767239 */ /* 0x000fe200000014ff */
[----:B------:R-:W-:Y:S01]  /*68a0*/  IMAD R51, R76, R51, RZ ;  /* 0x000000334c337224 */ /* 0x000fe200078e02ff */
[----:B------:R-:W-:Y:S01]  /*68b0*/  PRMT R81, R96, 0x8880, RZ ;  /* 0x0000888060517816 */ /* 0x000fe200000000ff */
[----:B------:R-:W-:Y:S01]  /*68c0*/  IMAD R45, R83, R80, R45 ;  /* 0x00000050532d7224 */ /* 0x000fe200078e022d */
[----:B------:R-:W-:Y:S01]  /*68d0*/  I2IP.S8.S32.SAT R118, R41, R40, R118 ;  /* 0x0000002829767239 */ /* 0x000fe20000001476 */
[-C--:B------:R-:W-:Y:S01]  /*68e0*/  IMAD R50, R85, R80.reuse, R50 ;  /* 0x0000005055327224 */ /* 0x080fe200078e0232 */
[C---:B------:R-:W-:Y:S01]  /*68f0*/  PRMT R83, R97.reuse, 0x8880, RZ ;  /* 0x0000888061537816 */ /* 0x040fe200000000ff */
[----:B------:R-:W-:Y:S01]  /*6900*/  IMAD R51, R82, R80, R51 ;  /* 0x0000005052337224 */ /* 0x000fe200078e0233 */
[C---:B------:R-:W-:Y:S01]  /*6910*/  SHF.L.U32 R84, R97.reuse, 0x10, RZ ;  /* 0x0000001061547819 */ /* 0x040fe200000006ff */
[----:B------:R-:W-:Y:S01]  /*6920*/  IMAD R48, R76, R52, RZ ;  /* 0x000000344c307224 */ /* 0x000fe200078e02ff */
[----:B------:R-:W-:Y:S01]  /*6930*/  SHF.L.U32 R85, R97, 0x8, RZ ;  /* 0x0000000861557819 */ /* 0x000fe200000006ff */
[C---:B------:R-:W-:Y:S01]  /*6940*/  IMAD.U32 R82, R96.reuse, 0x10000, RZ ;  /* 0x0001000060527824 */ /* 0x040fe200078e00ff */
[----:B------:R-:W-:Y:S01]  /*6950*/  I2IP.S8.S32.SAT R119, R51, R50, RZ ;  /* 0x0000003233777239 */ /* 0x000fe200000014ff */
[----:B------:R-:W-:Y:S01]  /*6960*/  IMAD R48, R81, R80, R48 ;  /* 0x0000005051307224 */ /* 0x000fe200078e0230 */
[----:B------:R-:W-:Y:S01]  /*6970*/  SHF.L.U32 R81, R96, 0x8, RZ ;  /* 0x0000000860517819 */ /* 0x000fe200000006ff */
[C---:B------:R-:W-:Y:S01]  /*6980*/  IMAD R49, R76.reuse, R53, RZ ;  /* 0x000000354c317224 */ /* 0x040fe200078e02ff */
[----:B------:R-:W-:Y:S01]  /*6990*/  SHF.R.S32.HI R82, RZ, 0x18, R82 ;  /* 0x00000018ff527819 */ /* 0x000fe20000011452 */
[C---:B------:R-:W-:Y:S01]  /*69a0*/  IMAD R54, R76.reuse, R54, RZ ;  /* 0x000000364c367224 */ /* 0x040fe200078e02ff */
[----:B------:R-:W-:Y:S01]  /*69b0*/  SHF.R.S32.HI R81, RZ, 0x18, R81 ;  /* 0x00000018ff517819 */ /* 0x000fe20000011451 */
[----:B------:R-:W-:Y:S01]  /*69c0*/  IMAD R55, R76, R55, RZ ;  /* 0x000000374c377224 */ /* 0x000fe200078e02ff */
[----:B------:R-:W-:Y:S01]  /*69d0*/  I2IP.S8.S32.SAT R119, R45, R44, R119 ;  /* 0x0000002c2d777239 */ /* 0x000fe20000001477 */
[----:B------:R-:W-:Y:S01]  /*69e0*/  IMAD R49, R82, R80, R49 ;  /* 0x0000005052317224 */ /* 0x000fe200078e0231 */
[----:B------:R-:W-:Y:S01]  /*69f0*/  SHF.R.S32.HI R82, RZ, 0x18, R96 ;  /* 0x00000018ff527819 */ /* 0x000fe20000011460 */
[C---:B------:R-:W-:Y:S01]  /*6a00*/  IMAD R52, R76.reuse, R56, RZ ;  /* 0x000000384c347224 */ /* 0x040fe200078e02ff */
[----:B------:R-:W-:Y:S01]  /*6a10*/  SHF.R.S32.HI R85, RZ, 0x18, R85 ;  /* 0x00000018ff557819 */ /* 0x000fe20000011455 */
[-C--:B------:R-:W-:Y:S01]  /*6a20*/  IMAD R54, R81, R80.reuse, R54 ;  /* 0x0000005051367224 */ /* 0x080fe200078e0236 */
[----:B------:R-:W-:Y:S01]  /*6a30*/  SHF.R.S32.HI R81, RZ, 0x18, R84 ;  /* 0x00000018ff517819 */ /* 0x000fe20000011454 */
[----:B------:R-:W-:Y:S01]  /*6a40*/  IMAD R53, R76, R57, RZ ;  /* 0x000000394c357224 */ /* 0x000fe200078e02ff */
[----:B------:R1:W-:Y:S01]  /*6a50*/  STS.128 [R124+0x6200], R116 ;  /* 0x006200747c007388 */ /* 0x0003e20000000c00 */
[----:B------:R-:W-:Y:S01]  /*6a60*/  IMAD R55, R82, R80, R55 ;  /* 0x0000005052377224 */ /* 0x000fe200078e0237 */
[----:B------:R-:W-:Y:S01]  /*6a70*/  SHF.R.S32.HI R82, RZ, 0x18, R97 ;  /* 0x00000018ff527819 */ /* 0x000fe20000011461 */
[----:B------:R-:W-:Y:S01]  /*6a80*/  IMAD R58, R76, R58, RZ ;  /* 0x0000003a4c3a7224 */ /* 0x000fe200078e02ff */
[----:B------:R-:W-:Y:S01]  /*6a90*/  SHF.L.U32 R84, R98, 0x8, RZ ;  /* 0x0000000862547819 */ /* 0x000fe200000006ff */
[----:B------:R-:W-:Y:S01]  /*6aa0*/  IMAD R52, R83, R80, R52 ;  /* 0x0000005053347224 */ /* 0x000fe200078e0234 */
[----:B------:R-:W-:Y:S01]  /*6ab0*/  I2IP.S8.S32.SAT R120, R55, R54, RZ ;  /* 0x0000003637787239 */ /* 0x000fe200000014ff */
[----:B------:R-:W-:Y:S01]  /*6ac0*/  IMAD R59, R76, R59, RZ ;  /* 0x0000003b4c3b7224 */ /* 0x000fe200078e02ff */
[C---:B------:R-:W-:Y:S01]  /*6ad0*/  SHF.L.U32 R83, R98.reuse, 0x10, RZ ;  /* 0x0000001062537819 */ /* 0x040fe200000006ff */
[----:B------:R-:W-:Y:S01]  /*6ae0*/  IMAD R53, R81, R80, R53 ;  /* 0x0000005051357224 */ /* 0x000fe200078e0235 */
[----:B------:R-:W-:Y:S01]  /*6af0*/  I2IP.S8.S32.SAT R120, R49, R48, R120 ;  /* 0x0000003031787239 */ /* 0x000fe20000001478 */
[----:B------:R-:W-:Y:S01]  /*6b00*/  IMAD R58, R85, R80, R58 ;  /* 0x00000050553a7224 */ /* 0x000fe200078e023a */
[----:B------:R-:W-:Y:S01]  /*6b10*/  PRMT R81, R98, 0x8880, RZ ;  /* 0x0000888062517816 */ /* 0x000fe200000000ff */
[----:B------:R-:W-:Y:S02]  /*6b20*/  IMAD R56, R76, R60, RZ ;  /* 0x0000003c4c387224 */ /* 0x000fe400078e02ff */
[----:B------:R-:W-:Y:S01]  /*6b30*/  IMAD R59, R82, R80, R59 ;  /* 0x00000050523b7224 */ /* 0x000fe200078e023b */
[----:B------:R-:W-:Y:S01]  /*6b40*/  SHF.R.S32.HI R82, RZ, 0x18, R83 ;  /* 0x00000018ff527819 */ /* 0x000fe20000011453 */
[C---:B------:R-:W-:Y:S01]  /*6b50*/  IMAD R57, R76.reuse, R61, RZ ;  /* 0x0000003d4c397224 */ /* 0x040fe200078e02ff */
[----:B------:R-:W-:Y:S01]  /*6b60*/  SHF.R.S32.HI R83, RZ, 0x18, R84 ;  /* 0x00000018ff537819 */ /* 0x000fe20000011454 */
[C---:B------:R-:W-:Y:S01]  /*6b70*/  IMAD R62, R76.reuse, R62, RZ ;  /* 0x0000003e4c3e7224 */ /* 0x040fe200078e02ff */
[----:B------:R-:W-:Y:S01]  /*6b80*/  I2IP.S8.S32.SAT R121, R59, R58, RZ ;  /* 0x0000003a3b797239 */ /* 0x000fe200000014ff */
[----:B------:R-:W-:Y:S01]  /*6b90*/  IMAD R56, R81, R80, R56 ;  /* 0x0000005051387224 */ /* 0x000fe200078e0238 */
[----:B------:R-:W-:Y:S01]  /*6ba0*/  SHF.R.S32.HI R81, RZ, 0x18, R98 ;  /* 0x00000018ff517819 */ /* 0x000fe20000011462 */
[----:B------:R-:W-:Y:S01]  /*6bb0*/  IMAD R63, R76, R63, RZ ;  /* 0x0000003f4c3f7224 */ /* 0x000fe200078e02ff */
[----:B------:R-:W-:Y:S01]  /*6bc0*/  I2IP.S8.S32.SAT R121, R53, R52, R121 ;  /* 0x0000003435797239 */ /* 0x000fe20000001479 */
[-C--:B------:R-:W-:Y:S01]  /*6bd0*/  IMAD R57, R82, R80.reuse, R57 ;  /* 0x0000005052397224 */ /* 0x080fe200078e0239 */
[----:B------:R-:W-:Y:S01]  /*6be0*/  PRMT R84, R99, 0x8880, RZ ;  /* 0x0000888063547816 */ /* 0x000fe200000000ff */
[-C--:B------:R-:W-:Y:S01]  /*6bf0*/  IMAD R62, R83, R80.reuse, R62 ;  /* 0x00000050533e7224 */ /* 0x080fe200078e023e */
[----:B------:R-:W-:Y:S01]  /*6c00*/  SHF.L.U32 R82, R99, 0x10, RZ ;  /* 0x0000001063527819 */ /* 0x000fe200000006ff */
[----:B------:R-:W-:Y:S01]  /*6c10*/  IMAD R63, R81, R80, R63 ;  /* 0x00000050513f7224 */ /* 0x000fe200078e023f */
[----:B------:R-:W-:Y:S01]  /*6c20*/  MOV R81, R84 ;  /* 0x0000005400517202 */ /* 0x000fe20000000f00 */
[----:B------:R-:W-:Y:S01]  /*6c30*/  IMAD.SHL.U32 R83, R99, 0x100, RZ ;  /* 0x0000010063537824 */ /* 0x000fe200078e00ff */
[----:B------:R-:W-:Y:S01]  /*6c40*/  SHF.R.S32.HI R82, RZ, 0x18, R82 ;  /* 0x00000018ff527819 */ /* 0x000fe20000011452 */
[C---:B------:R-:W-:Y:S01]  /*6c50*/  IMAD R60, R76.reuse, R64, RZ ;  /* 0x000000404c3c7224 */ /* 0x040fe200078e02ff */
[----:B------:R-:W-:Y:S01]  /*6c60*/  SHF.R.S32.HI R84, RZ, 0x18, R99 ;  /* 0x00000018ff547819 */ /* 0x000fe20000011463 */
[C---:B------:R-:W-:Y:S01]  /*6c70*/  IMAD R61, R76.reuse, R65, RZ ;  /* 0x000000414c3d7224 */ /* 0x040fe200078e02ff */
[----:B------:R-:W-:Y:S01]  /*6c80*/  SHF.R.S32.HI R83, RZ, 0x18, R83 ;  /* 0x00000018ff537819 */ /* 0x000fe20000011453 */
[----:B------:R-:W-:Y:S01]  /*6c90*/  IMAD R60, R81, R80, R60 ;  /* 0x00000050513c7224 */ /* 0x000fe200078e023c */
[----:B------:R-:W-:Y:S01]  /*6ca0*/  I2IP.S8.S32.SAT R122, R63, R62, RZ ;  /* 0x0000003e3f7a7239 */ /* 0x000fe200000014ff */
[----:B------:R-:W-:Y:S02]  /*6cb0*/  IMAD R66, R76, R66, RZ ;  /* 0x000000424c427224 */ /* 0x000fe400078e02ff */
[----:B------:R-:W-:Y:S01]  /*6cc0*/  IMAD R61, R82, R80, R61 ;  /* 0x00000050523d7224 */ /* 0x000fe200078e023d */
[----:B------:R-:W-:Y:S01]  /*6cd0*/  I2IP.S8.S32.SAT R122, R57, R56, R122 ;  /* 0x00000038397a7239 */ /* 0x000fe2000000147a */
[----:B------:R-:W-:Y:S02]  /*6ce0*/  IMAD R67, R76, R67, RZ ;  /* 0x000000434c437224 */ /* 0x000fe400078e02ff */
[-C--:B------:R-:W-:Y:S02]  /*6cf0*/  IMAD R66, R83, R80.reuse, R66 ;  /* 0x0000005053427224 */ /* 0x080fe400078e0242 */
[----:B------:R-:W-:Y:S05]  /*6d00*/  IMAD R67, R84, R80, R67 ;  /* 0x0000005054437224 */ /* 0x000fea00078e0243 */
[----:B------:R-:W-:Y:S04]  /*6d10*/  I2IP.S8.S32.SAT R123, R67, R66, RZ ;  /* 0x00000042437b7239 */ /* 0x000fe800000014ff */
[----:B------:R-:W-:Y:S05]  /*6d20*/  I2IP.S8.S32.SAT R123, R61, R60, R123 ;  /* 0x0000003c3d7b7239 */ /* 0x000fea000000147b */
[----:B------:R1:W-:Y:S01]  /*6d30*/  STS.128 [R126+0x6200], R120 ;  /* 0x006200787e007388 */ /* 0x0003e20000000c00 */
[----:B------:R-:W-:Y:S01]  /*6d40*/  @!PT LDS RZ, [RZ] ;  /* 0x00000000fffff984 */ /* 0x000fe20000000800 */
[----:B------:R-:W-:Y:S01]  /*6d50*/  @!PT LDS RZ, [RZ] ;  /* 0x00000000fffff984 */ /* 0x000fe20000000800 */
[----:B------:R-:W-:Y:S01]  /*6d60*/  @!PT LDS RZ, [RZ] ;  /* 0x00000000fffff984 */ /* 0x000fe20000000800 */
[----:B------:R-:W-:Y:S01]  /*6d70*/  @!PT LDS RZ, [RZ] ;  /* 0x00000000fffff984 */ /* 0x000fe20000000800 */
[----:B------:R2:W-:Y:S07]  /*6d80*/  MEMBAR.ALL.CTA ;  /* 0x0000000000007992 */ /* 0x0005ee0000008000 */
[----:B--2---:R-:W2:Y:S02]  /*6d90*/  FENCE.VIEW.ASYNC.S ;  /* 0x00000000000073c6 */ /* 0x004ea40000000000 */
[----:B--2---:R-:W-:Y:S06]  /*6da0*/  BAR.SYNC.DEFER_BLOCKING 0x1, 0x80 ;  /* 0x0042000000007b1d */ /* 0x004fec0000010000 */
[----:B------:R-:W-:Y:S05]  /*6db0*/  @P0 BRA `(.L_x_100) ;  /* 0x0000000000180947 */ /* 0x000fea0003800000 */
[----:B------:R-:W-:Y:S02]  /*6dc0*/  UIADD3 UR6, UP0, UPT, UR52, 0x680, URZ ;  /* 0x0000068034067890 */ /* 0x000fe4000ff1e0ff */
[----:B------:R-:W-:Y:S02]  /*6dd0*/  UIADD3 UR40, UPT, UPT, UR49, 0x6200, UR5 ;  /* 0x0000620031287890 */ /* 0x000fe4000fffe005 */
[----:B------:R-:W-:Y:S01]  /*6de0*/  UIADD3.X UR7, UPT, UPT, URZ, UR53, URZ, UP0, !UPT ;  /* 0x00000035ff077290 */ /* 0x000fe200087fe4ff */
[----:B------:R-:W-:Y:S08]  /*6df0*/  UMOV UR43, UR36 ;  /* 0x00000024002b7c82 */ /* 0x000ff00008000000 */
[----:B------:R2:W-:Y:S02]  /*6e00*/  UTMASTG.3D [UR40], [UR6] ;  /* 0x00000028060073b5 */ /* 0x0005e40008010000 */
[----:B--2---:R0:W-:Y:S02]  /*6e10*/  UTMACMDFLUSH ;  /* 0x00000000000079b7 */ /* 0x0041e40000000000 */
.L_x_100:
[----:B------:R-:W-:Y:S05]  /*6e20*/  BSYNC.RECONVERGENT B0 ;  /* 0x0000000000007941 */ /* 0x000fea0003800200 */
.L_x_99:
[----:B------:R-:W-:Y:S01]  /*6e30*/  UIADD3 UR40, UPT, UPT, UR54, 0x1, URZ ;  /* 0x0000000136287890 */ /* 0x000fe2000fffe0ff */
[----:B------:R-:W-:Y:S01]  /*6e40*/  ISETP.NE.AND P1, PT, R115, RZ, PT ;  /* 0x000000ff7300720c */ /* 0x000fe20003f25270 */
[----:B------:R-:W-:Y:S01]  /*6e50*/  BSSY.RECONVERGENT B0, `(.L_x_101) ;  /* 0x0000007000007945 */ /* 0x000fe20003800200 */
[----:B------:R-:W-:Y:S01]  /*6e60*/  LEA R6, R159, UR49, 0x3 ;  /* 0x000000319f067c11 */ /* 0x000fe2000f8e18ff */
[----:B------:R-:W-:Y:S04]  /*6e70*/  UISETP.NE.AND UP0, UPT, UR40, 0x2, UPT ;  /* 0x000000022800788c */ /* 0x000fe8000bf05270 */
[----:B------:R-:W-:Y:S06]  /*6e80*/  USEL UR40, UR40, URZ, UP0 ;  /* 0x000000ff28287287 */ /* 0x000fec0008000000 */
[----:B------:R-:W-:Y:S01]  /*6e90*/  @P1 SHF.L.U32 R3, R158, 0x1f, RZ ;  /* 0x0000001f9e031819 */ /* 0x000fe200000006ff */
[----:B------:R-:W-:Y:S05]  /*6ea0*/  @P0 BRA `(.L_x_102) ;  /* 0x0000000000040947 */ /* 0x000fea0003800000 */
[----:B------:R-:W-:Y:S04]  /*6eb0*/  DEPBAR.LE SB0, 0x1 ;  /* 0x000080400000791a */ /* 0x000fe80000000000 */
.L_x_102:
[----:B------:R-:W-:Y:S05]  /*6ec0*/  BSYNC.RECONVERGENT B0 ;  /* 0x0000000000007941 */ /* 0x000fea0003800200 */
.L_x_101:
[----:B------:R-:W-:Y:S06]  /*6ed0*/  BAR.SYNC.DEFER_BLOCKING 0x1, 0x80 ;  /* 0x0042000000007b1d */ /* 0x000fec0000010000 */
[----:B------:R-:W2:Y:S01]  /*6ee0*/  @P1 SYNCS.PHASECHK.TRANS64.TRYWAIT P0, [R6+URZ+0x90], R3 ;  /* 0x00009003060015a7 */ /* 0x000ea200080011ff */
[----:B------:R-:W-:Y:S01]  /*6ef0*/  BSSY B1, `(.L_x_103) ;  /* 0x0000024000017945 */ /* 0x000fe20003800000 */
[----:B--2---:R-:W-:Y:S03]  /*6f00*/  @P1 SEL R113, RZ, 0x1, !P0 ;  /* 0x00000001ff711807 */ /* 0x004fe60004000000 */
[----:B------:R-:W-:Y:S05]  /*6f10*/  @!P1 BRA `(.L_x_104) ;  /* 0x0000000000849947 */ /* 0x000fea0003800000 */
[----:B------:R-:W-:Y:S01]  /*6f20*/  ISETP.NE.AND P1, PT, R114, RZ, PT ;  /* 0x000000ff7200720c */ /* 0x000fe20003f25270 */
[----:B------:R-:W-:Y:S01]  /*6f30*/  BSSY B0, `(.L_x_105) ;  /* 0x000000b000007945 */ /* 0x000fe20003800000 */
[----:B------:R-:W-:Y:S11]  /*6f40*/  ISETP.NE.AND P0, PT, R113, RZ, PT ;  /* 0x000000ff7100720c */ /* 0x000ff60003f05270 */
[----:B------:R-:W-:Y:S05]  /*6f50*/  @P1 IMAD R4, R159, 0x2000, R152 ;  /* 0x000020009f041824 */ /* 0x000fea00078e0298 */
[----:B------:R-:W-:Y:S04]  /*6f60*/  @P1 IADD3 R7, PT, PT, R4, UR49, RZ ;  /* 0x0000003104071c10 */ /* 0x000fe8000fffe0ff */
[----:B------:R-:W-:Y:S01]  /*6f70*/  @P1 IADD3 R0, PT, PT, R163, R7, RZ ;  /* 0x00000007a3001210 */ /* 0x000fe20007ffe0ff */
[----:B------:R-:W-:Y:S02]  /*6f80*/  @P1 IMAD.IADD R3, R164, 0x1, R7 ;  /* 0x00000001a4031824 */ /* 0x000fe400078e0207 */
[----:B------:R-:W-:Y:S01]  /*6f90*/  @P1 IMAD.IADD R7, R7, 0x1, R172 ;  /* 0x0000000107071824 */ /* 0x000fe200078e02ac */
[----:B------:R-:W-:Y:S06]  /*6fa0*/  @P0 BRA `(.L_x_106) ;  /* 0x00000000000c0947 */ /* 0x000fec0003800000 */
[----:B------:R-:W-:Y:S04]  /*6fb0*/  SHF.L.U32 R5, R158, 0x1f, RZ ;  /* 0x0000001f9e057819 */ /* 0x000fe800000006ff */
[----:B------:R-:W2:Y:S02]  /*6fc0*/  SYNCS.PHASECHK.TRANS64.TRYWAIT P0, [R6+URZ+0x90], R5 ;  /* 0x00009005060075a7 */ /* 0x000ea400080011ff */
[----:B--2---:R-:W-:Y:S05]  /*6fd0*/  @!P0 BRA `(.L_x_107) ;  /* 0x0000003800408947 */ /* 0x004fea0003800000 */
.L_x_106:
[----:B------:R-:W-:Y:S05]  /*6fe0*/  BSYNC B0 ;  /* 0x0000000000007941 */ /* 0x000fea0003800000 */
.L_x_105:
[----:B------:R-:W-:Y:S01]  /*6ff0*/  ISETP.NE.AND P0, PT, R114, RZ, PT ;  /* 0x000000ff7200720c */ /* 0x000fe20003f05270 */
[----:B--2---:R-:W-:Y:S02]  /*7000*/  VIADD R6, R6, 0xa8 ;  /* 0x000000a806067836 */ /* 0x004fe40000000000 */
[----:B------:R-:W-:Y:S02]  /*7010*/  IMAD.U32 R5, RZ, RZ, UR37 ;  /* 0x00000025ff057e24 */ /* 0x000fe4000f8e00ff */
[----:B------:R-:W-:Y:S03]  /*7020*/  VIADD R159, R159, 0x1 ;  /* 0x000000019f9f7836 */ /* 0x000fe60000000000 */
[----:B------:R-:W-:Y:S05]  /*7030*/  PRMT R5, R5, 0x654, R6 ;  /* 0x0000065405057816 */ /* 0x000fea0000000006 */
[----:B------:R2:W3:Y:S04]  /*7040*/  @P0 LDS.128 R100, [R4+UR49+0x200] ;  /* 0x0002003104640984 */ /* 0x0004e80008000c00 */
[----:B------:R2:W4:Y:S04]  /*7050*/  @P0 LDS.128 R88, [R3+0x200] ;  /* 0x0002000003580984 */ /* 0x0005280000000c00 */
        /* <DEDUP_REMOVED lines=9> */
[----:B------:R-:W-:Y:S01]  /*70f0*/  SEL R159, R159, RZ, P0 ;  /* 0x000000ff9f9f7207 */ /* 0x000fe20000000000 */
[----:B-----5:R5:W-:Y:S02]  /*7100*/  SYNCS.ARRIVE.TRANS64.RED.A1T0 RZ, [R5+URZ], RZ ;  /* 0x000000ff05ff79a7 */ /* 0x020be400081004ff */
[----:B-----5:R-:W-:Y:S04]  /*7110*/  SEL R5, RZ, 0x1, P0 ;  /* 0x00000001ff057807 */ /* 0x020fe80000000000 */
[----:B--234-:R-:W-:Y:S02]  /*7120*/  LOP3.LUT R158, R158, R5, RZ, 0x3c, !PT ;  /* 0x000000059e9e7212 */ /* 0x01cfe400078e3cff */
.L_x_104:
[----:B------:R-:W-:Y:S05]  /*7130*/  BSYNC B1 ;  /* 0x0000000000017941 */ /* 0x000fea0003800000 */
.L_x_103:
[----:B------:R-:W-:Y:S05]  /*7140*/  VIADD R0, R78, 0x40 ;  /* 0x000000404e007836 */ /* 0x000fea0000000000 */
[----:B------:R-:W-:Y:S04]  /*7150*/  SHF.R.U32.HI R0, RZ, 0x15, R0 ;  /* 0x00000015ff007819 */ /* 0x000fe80000011600 */
[----:B------:R-:W-:Y:S11]  /*7160*/  LOP3.LUT P0, RZ, R0, 0x3, R153, 0x48, !PT ;  /* 0x0000000300ff7812 */ /* 0x000ff60007804899 */
[----:B------:R-:W-:Y:S02]  /*7170*/  @!UPT UIADD3 URZ, UPT, UPT, URZ, URZ, URZ ;  /* 0x000000fffffff290 */ /* 0x000fe4000fffe0ff */
[----:B------:R-:W-:Y:S05]  /*7180*/  @!P0 BRA `(.L_x_108) ;  /* 0x0000000000408947 */ /* 0x000fea0003800000 */
[----:B------:R-:W2:Y:S01]  /*7190*/  LDCU.64 UR8, c[0x4][0x78] ;  /* 0x01000f00ff0877ac */ /* 0x000ea20008000a00 */
[----:B------:R-:W-:Y:S01]  /*71a0*/  MOV R15, 0x0 ;  /* 0x00000000000f7802 */ /* 0x000fe20000000f00 */
[----:B------:R-:W-:Y:S02]  /*71b0*/  HFMA2 R12, -RZ, RZ, 0, 5.9604644775390625e-08 ;  /* 0x00000001ff0c7431 */ /* 0x000fe400000001ff */
[----:B------:R-:W-:Y:S02]  /*71c0*/  IMAD.MOV.U32 R8, RZ, RZ, 0x192 ;  /* 0x00000192ff087424 */ /* 0x000fe400078e00ff */
[----:B------:R-:W-:Y:S01]  /*71d0*/  IMAD.MOV.U32 R13, RZ, RZ, RZ ;  /* 0x000000ffff0d7224 */ /* 0x000fe200078e00ff */
[----:B------:R-:W3:Y:S01]  /*71e0*/  LDCU.64 UR6, c[0x4][0x80] ;  /* 0x01001000ff0677ac */ /* 0x000ee20008000a00 */
[----:B------:R-:W4:Y:S01]  /*71f0*/  LDC.64 R14, c[0x4][R15] ;  /* 0x010000000f0e7b82 */ /* 0x000f220000000a00 */
[----:B------:R-:W5:Y:S01]  /*7200*/  LDCU.64 UR4, c[0x4][0x18] ;  /* 0x01000300ff0477ac */ /* 0x000f620008000a00 */
[----:B--2---:R-:W-:Y:S01]  /*7210*/  MOV R5, UR9 ;  /* 0x0000000900057c02 */ /* 0x004fe20008000f00 */
[----:B------:R-:W-:Y:S01]  /*7220*/  IMAD.U32 R4, RZ, RZ, UR8 ;  /* 0x00000008ff047e24 */ /* 0x000fe2000f8e00ff */
[----:B---3--:R-:W-:Y:S01]  /*7230*/  MOV R7, UR7 ;  /* 0x0000000700077c02 */ /* 0x008fe20008000f00 */
[----:B------:R-:W-:Y:S01]  /*7240*/  IMAD.U32 R6, RZ, RZ, UR6 ;  /* 0x00000006ff067e24 */ /* 0x000fe2000f8e00ff */
[----:B-----5:R-:W-:Y:S01]  /*7250*/  MOV R11, UR5 ;  /* 0x00000005000b7c02 */ /* 0x020fe20008000f00 */
[----:B------:R-:W-:Y:S02]  /*7260*/  IMAD.U32 R10, RZ, RZ, UR4 ;  /* 0x00000004ff0a7e24 */ /* 0x000fe4000f8e00ff */
[----:B------:R-:W-:Y:S07]  /*7270*/  LEPC R20, `(.L_x_108) ;  /* 0x000000001014794e */ /* 0x000fee0000000000 */
[----:B-1--4-:R-:W-:Y:S05]  /*7280*/  CALL.ABS.NOINC R14 ;  /* 0x000000000e007343 */ /* 0x012fea0003c00000 */
.L_x_108:
[----:B------:R-:W-:Y:S01]  /*7290*/  ISETP.NE.AND P0, PT, R165, RZ, PT ;  /* 0x000000ffa500720c */ /* 0x000fe20003f05270 */
[----:B------:R-:W-:Y:S05]  /*72a0*/  WARPSYNC.ALL ;  /* 0x0000000000007948 */ /* 0x000fea0003800000 */
[----:B------:R-:W-:Y:S01]  /*72b0*/  R2UR UR4, R78 ;  /* 0x000000004e0472ca */ /* 0x000fe200000e0000 */
[----:B------:R-:W-:Y:S01]  /*72c0*/  USHF.L.U32 UR8, UR40, 0xd, URZ ;  /* 0x0000000d28087899 */ /* 0x000fe200080006ff */
[C---:B------:R-:W-:Y:S01]  /*72d0*/  SHF.L.U32 R82, R100.reuse, 0x10, RZ ;  /* 0x0000001064527819 */ /* 0x040fe200000006ff */
[----:B------:R-:W-:Y:S01]  /*72e0*/  BSSY.RECONVERGENT B0, `(.L_x_109) ;  /* 0x000011d000007945 */ /* 0x000fe20003800200 */
[C---:B------:R-:W-:Y:S02]  /*72f0*/  PRMT R81, R100.reuse, 0x8880, RZ ;  /* 0x0000888064517816 */ /* 0x040fe400000000ff */
[----:B------:R-:W-:Y:S02]  /*7300*/  SHF.R.S32.HI R82, RZ, 0x18, R82 ;  /* 0x00000018ff527819 */ /* 0x000fe40000011452 */
[----:B------:R-:W-:Y:S02]  /*7310*/  SHF.R.S32.HI R84, RZ, 0x18, R100 ;  /* 0x00000018ff547819 */ /* 0x000fe40000011464 */
[----:B------:R-:W-:Y:S03]  /*7320*/  SHF.L.U32 R83, R100, 0x8, RZ ;  /* 0x0000000864537819 */ /* 0x000fe600000006ff */
[----:B------:R-:W2:Y:S01]  /*7330*/  LDTM.x64 R4, tmem[UR4+0x40] ;  /* 0x00004004000479ee */ /* 0x000ea20008340000 */
[----:B------:R-:W-:Y:S01]  /*7340*/  SHF.R.S32.HI R83, RZ, 0x18, R83 ;  /* 0x00000018ff537819 */ /* 0x000fe20000011453 */
[C---:B--2---:R-:W-:Y:S02]  /*7350*/  IMAD R0, R76.reuse, R4, RZ ;  /* 0x000000044c007224 */ /* 0x044fe400078e02ff */
[C---:B------:R-:W-:Y:S02]  /*7360*/  IMAD R3, R76.reuse, R5, RZ ;  /* 0x000000054c037224 */ /* 0x040fe400078e02ff */
[C---:B------:R-:W-:Y:S02]  /*7370*/  IMAD R6, R76.reuse, R6, RZ ;  /* 0x000000064c067224 */ /* 0x040fe400078e02ff */
[-C--:B------:R-:W-:Y:S01]  /*7380*/  IMAD R0, R81, R80.reuse, R0 ;  /* 0x0000005051007224 */ /* 0x080fe200078e0200 */
[C---:B------:R-:W-:Y:S01]  /*7390*/  PRMT R81, R101.reuse, 0x8880, RZ ;  /* 0x0000888065517816 */ /* 0x040fe200000000ff */
[----:B------:R-:W-:Y:S02]  /*73a0*/  IMAD R7, R76, R7, RZ ;  /* 0x000000074c077224 */ /* 0x000fe400078e02ff */
[-C--:B------:R-:W-:Y:S01]  /*73b0*/  IMAD R3, R82, R80.reuse, R3 ;  /* 0x0000005052037224 */ /* 0x080fe200078e0203 */
[----:B------:R-:W-:Y:S01]  /*73c0*/  SHF.L.U32 R82, R101, 0x10, RZ ;  /* 0x0000001065527819 */ /* 0x000fe200000006ff */
[-C--:B------:R-:W-:Y:S01]  /*73d0*/  IMAD R6, R83, R80.reuse, R6 ;  /* 0x0000005053067224 */ /* 0x080fe200078e0206 */
[----:B------:R-:W-:Y:S01]  /*73e0*/  SHF.L.U32 R83, R101, 0x8, RZ ;  /* 0x0000000865537819 */ /* 0x000fe200000006ff */
[----:B------:R-:W-:Y:S01]  /*73f0*/  IMAD R7, R84, R80, R7 ;  /* 0x0000005054077224 */ /* 0x000fe200078e0207 */
[----:B------:R-:W-:Y:S01]  /*7400*/  SHF.R.S32.HI R82, RZ, 0x18, R82 ;  /* 0x00000018ff527819 */ /* 0x000fe20000011452 */
[C---:B------:R-:W-:Y:S01]  /*7410*/  IMAD R4, R76.reuse, R8, RZ ;  /* 0x000000084c047224 */ /* 0x040fe200078e02ff */
[----:B------:R-:W-:Y:S01]  /*7420*/  SHF.R.S32.HI R83, RZ, 0x18, R83 ;  /* 0x00000018ff537819 */ /* 0x000fe20000011453 */
[C---:B------:R-:W-:Y:S01]  /*7430*/  IMAD R5, R76.reuse, R9, RZ ;  /* 0x000000094c057224 */ /* 0x040fe200078e02ff */
[----:B------:R-:W-:Y:S01]  /*7440*/  I2IP.S8.S32.SAT R84, R7, R6, RZ ;  /* 0x0000000607547239 */ /* 0x000fe200000014ff */
[----:B------:R-:W-:Y:S02]  /*7450*/  IMAD R6, R76, R10, RZ ;  /* 0x0000000a4c067224 */ /* 0x000fe400078e02ff */
[----:B------:R-:W-:Y:S01]  /*7460*/  IMAD R4, R81, R80, R4 ;  /* 0x0000005051047224 */ /* 0x000fe200078e0204 */
[----:B------:R-:W-:Y:S01]  /*7470*/  I2IP.S8.S32.SAT R84, R3, R0, R84 ;  /* 0x0000000003547239 */ /* 0x000fe20000001454 */
[-C--:B------:R-:W-:Y:S01]  /*7480*/  IMAD R5, R82, R80.reuse, R5 ;  /* 0x0000005052057224 */ /* 0x080fe200078e0205 */
[----:B------:R-:W-:Y:S01]  /*7490*/  SHF.L.U32 R81, R102, 0x10, RZ ;  /* 0x0000001066517819 */ /* 0x000fe200000006ff */
[----:B------:R-:W-:Y:S01]  /*74a0*/  IMAD R7, R76, R11, RZ ;  /* 0x0000000b4c077224 */ /* 0x000fe200078e02ff */
[----:B------:R-:W-:Y:S01]  /*74b0*/  SHF.R.S32.HI R0, RZ, 0x18, R101 ;  /* 0x00000018ff007819 */ /* 0x000fe20000011465 */
        /* <DEDUP_REMOVED lines=8> */
[C---:B------:R-:W-:Y:S01]  /*7540*/  IMAD R10, R76.reuse, R14, RZ ;  /* 0x0000000e4c0a7224 */ /* 0x040fe200078e02ff */
[----:B------:R-:W-:Y:S01]  /*7550*/  SHF.R.S32.HI R82, RZ, 0x18, R102 ;  /* 0x00000018ff527819 */ /* 0x000fe20000011466 */
[-C--:B------:R-:W-:Y:S01]  /*7560*/  IMAD R8, R3, R80.reuse, R8 ;  /* 0x0000005003087224 */ /* 0x080fe200078e0208 */
[C---:B------:R-:W-:Y:S01]  /*7570*/  SHF.L.U32 R0, R103.reuse, 0x10, RZ ;  /* 0x0000001067007819 */ /* 0x040fe200000006ff */
[C---:B------:R-:W-:Y:S01]  /*7580*/  IMAD R11, R76.reuse, R15, RZ ;  /* 0x0000000f4c0b7224 */ /* 0x040fe200078e02ff */
[----:B------:R-:W-:Y:S01]  /*7590*/  PRMT R3, R103, 0x8880, RZ ;  /* 0x0000888067037816 */ /* 0x000fe200000000ff */
[----:B------:R-:W-:Y:S01]  /*75a0*/  IMAD R9, R81, R80, R9 ;  /* 0x0000005051097224 */ /* 0x000fe200078e0209 */
[----:B------:R-:W-:Y:S01]  /*75b0*/  SHF.L.U32 R81, R103, 0x8, RZ ;  /* 0x0000000867517819 */ /* 0x000fe200000006ff */
[C---:B------:R-:W-:Y:S01]  /*75c0*/  IMAD R12, R76.reuse, R16, RZ ;  /* 0x000000104c0c7224 */ /* 0x040fe200078e02ff */
[----:B------:R-:W-:Y:S01]  /*75d0*/  SHF.R.S32.HI R0, RZ, 0x18, R0 ;  /* 0x00000018ff007819 */ /* 0x000fe20000011400 */
[-C--:B------:R-:W-:Y:S01]  /*75e0*/  IMAD R10, R83, R80.reuse, R10 ;  /* 0x00000050530a7224 */ /* 0x080fe200078e020a */
[----:B------:R-:W-:Y:S01]  /*75f0*/  SHF.R.S32.HI R81, RZ, 0x18, R81 ;  /* 0x00000018ff517819 */ /* 0x000fe20000011451 */
[----:B------:R-:W-:Y:S01]  /*7600*/  IMAD R13, R76, R17, RZ ;  /* 0x000000114c0d7224 */ /* 0x000fe200078e02ff */
[----:B-1----:R-:W-:Y:S01]  /*7610*/  SHF.L.U32 R83, R93, 0x8, RZ ;  /* 0x000000085d537819 */ /* 0x002fe200000006ff */
[----:B------:R-:W-:Y:S01]  /*7620*/  IMAD R11, R82, R80, R11 ;  /* 0x00000050520b7224 */ /* 0x000fe200078e020b */
[----:B------:R-:W-:Y:S01]  /*7630*/  I2IP.S8.S32.SAT R85, R7, R6, RZ ;  /* 0x0000000607557239 */ /* 0x000fe200000014ff */
[----:B------:R-:W-:Y:S01]  /*7640*/  IMAD R12, R3, R80, R12 ;  /* 0x00000050030c7224 */ /* 0x000fe200078e020c */
[----:B------:R-:W-:Y:S01]  /*7650*/  PRMT R3, R88, 0x8880, RZ ;  /* 0x0000888058037816 */ /* 0x000fe200000000ff */
[----:B------:R-:W-:Y:S01]  /*7660*/  IMAD R14, R76, R18, RZ ;  /* 0x000000124c0e7224 */ /* 0x000fe200078e02ff */
[----:B------:R-:W-:Y:S01]  /*7670*/  SHF.R.S32.HI R83, RZ, 0x18, R83 ;  /* 0x00000018ff537819 */ /* 0x000fe20000011453 */
[----:B------:R-:W-:Y:S01]  /*7680*/  IMAD R13, R0, R80, R13 ;  /* 0x00000050000d7224 */ /* 0x000fe200078e020d */
[----:B------:R-:W-:Y:S01]  /*7690*/  SHF.R.S32.HI R0, RZ, 0x18, R103 ;  /* 0x00000018ff007819 */ /* 0x000fe20000011467 */
[----:B------:R-:W-:Y:S01]  /*76a0*/  IMAD R15, R76, R19, RZ ;  /* 0x000000134c0f7224 */ /* 0x000fe200078e02ff */
[----:B------:R-:W-:Y:S01]  /*76b0*/  I2IP.S8.S32.SAT R86, R11, R10, RZ ;  /* 0x0000000a0b567239 */ /* 0x000fe200000014ff */
[C---:B------:R-:W-:Y:S01]  /*76c0*/  IMAD.U32 R82, R88.reuse, 0x10000, RZ ;  /* 0x0001000058527824 */ /* 0x040fe200078e00ff */
[----:B------:R-:W-:Y:S01]  /*76d0*/  I2IP.S8.S32.SAT R85, R5, R4, R85 ;  /* 0x0000000405557239 */ /* 0x000fe20000001455 */
[----:B------:R-:W-:Y:S01]  /*76e0*/  IMAD R14, R81, R80, R14 ;  /* 0x00000050510e7224 */ /* 0x000fe200078e020e */
[----:B------:R-:W-:Y:S01]  /*76f0*/  SHF.L.U32 R81, R88, 0x8, RZ ;  /* 0x0000000858517819 */ /* 0x000fe200000006ff */
[----:B------:R-:W-:Y:S01]  /*7700*/  IMAD R16, R76, R20, RZ ;  /* 0x000000144c107224 */ /* 0x000fe200078e02ff */
[----:B------:R-:W-:Y:S01]  /*7710*/  I2IP.S8.S32.SAT R86, R9, R8, R86 ;  /* 0x0000000809567239 */ /* 0x000fe20000001456 */
[----:B------:R-:W-:Y:S01]  /*7720*/  IMAD R15, R0, R80, R15 ;  /* 0x00000050000f7224 */ /* 0x000fe200078e020f */
[----:B------:R-:W-:Y:S01]  /*7730*/  SHF.R.S32.HI R0, RZ, 0x18, R82 ;  /* 0x00000018ff007819 */ /* 0x000fe20000011452 */
[C---:B------:R-:W-:Y:S01]  /*7740*/  IMAD R17, R76.reuse, R21, RZ ;  /* 0x000000154c117224 */ /* 0x040fe200078e02ff */
[----:B------:R-:W-:Y:S01]  /*7750*/  SHF.R.S32.HI R81, RZ, 0x18, R81 ;  /* 0x00000018ff517819 */ /* 0x000fe20000011451 */
[----:B------:R-:W-:Y:S01]  /*7760*/  IMAD R18, R76, R22, RZ ;  /* 0x000000164c127224 */ /* 0x000fe200078e02ff */
[----:B------:R-:W-:Y:S01]  /*7770*/  SHF.R.S32.HI R82, RZ, 0x18, R88 ;  /* 0x00000018ff527819 */ /* 0x000fe20000011458 */
[-C--:B------:R-:W-:Y:S01]  /*7780*/  IMAD R16, R3, R80.reuse, R16 ;  /* 0x0000005003107224 */ /* 0x080fe200078e0210 */
[C---:B------:R-:W-:Y:S01]  /*7790*/  PRMT R3, R89.reuse, 0x8880, RZ ;  /* 0x0000888059037816 */ /* 0x040fe200000000ff */
[----:B------:R-:W-:Y:S01]  /*77a0*/  IMAD R17, R0, R80, R17 ;  /* 0x0000005000117224 */ /* 0x000fe200078e0211 */
[----:B------:R-:W-:Y:S01]  /*77b0*/  SHF.L.U32 R0, R89, 0x10, RZ ;  /* 0x0000001059007819 */ /* 0x000fe200000006ff */
[C---:B------:R-:W-:Y:S01]  /*77c0*/  IMAD R19, R76.reuse, R23, RZ ;  /* 0x000000174c137224 */ /* 0x040fe200078e02ff */
[----:B------:R-:W-:Y:S01]  /*77d0*/  I2IP.S8.S32.SAT R87, R15, R14, RZ ;  /* 0x0000000e0f577239 */ /* 0x000fe200000014ff */
[----:B------:R-:W-:Y:S01]  /*77e0*/  IMAD R18, R81, R80, R18 ;  /* 0x0000005051127224 */ /* 0x000fe200078e0212 */
[----:B------:R-:W-:Y:S01]  /*77f0*/  SHF.L.U32 R81, R89, 0x8, RZ ;  /* 0x0000000859517819 */ /* 0x000fe200000006ff */
[C---:B------:R-:W-:Y:S01]  /*7800*/  IMAD R20, R76.reuse, R24, RZ ;  /* 0x000000184c147224 */ /* 0x040fe200078e02ff */
[----:B------:R-:W-:Y:S01]  /*7810*/  SHF.R.S32.HI R0, RZ, 0x18, R0 ;  /* 0x00000018ff007819 */ /* 0x000fe20000011400 */
[----:B------:R-:W-:Y:S01]  /*7820*/  IMAD R21, R76, R25, RZ ;  /* 0x000000194c157224 */ /* 0x000fe200078e02ff */
[----:B------:R-:W-:Y:S01]  /*7830*/  SHF.R.S32.HI R81, RZ, 0x18, R81 ;  /* 0x00000018ff517819 */ /* 0x000fe20000011451 */
[----:B------:R-:W-:Y:S01]  /*7840*/  IMAD R19, R82, R80, R19 ;  /* 0x0000005052137224 */ /* 0x000fe200078e0213 */
[----:B------:R-:W-:Y:S01]  /*7850*/  SHF.R.S32.HI R82, RZ, 0x18, R89 ;  /* 0x00000018ff527819 */ /* 0x000fe20000011459 */
[----:B------:R-:W-:Y:S01]  /*7860*/  IMAD R22, R76, R26, RZ ;  /* 0x0000001a4c167224 */ /* 0x000fe200078e02ff */
[----:B------:R-:W-:Y:S01]  /*7870*/  I2IP.S8.S32.SAT R87, R13, R12, R87 ;  /* 0x0000000c0d577239 */ /* 0x000fe20000001457 */
[-C--:B------:R-:W-:Y:S01]  /*7880*/  IMAD R20, R3, R80.reuse, R20 ;  /* 0x0000005003147224 */ /* 0x080fe200078e0214 */
[----:B------:R-:W-:Y:S01]  /*7890*/  PRMT R3, R90, 0x8880, RZ ;  /* 0x000088805a037816 */ /* 0x000fe200000000ff */
[----:B------:R-:W-:Y:S01]  /*78a0*/  IMAD R21, R0, R80, R21 ;  /* 0x0000005000157224 */ /* 0x000fe200078e0215 */
[----:B------:R-:W-:Y:S01]  /*78b0*/  SHF.L.U32 R0, R90, 0x10, RZ ;  /* 0x000000105a007819 */ /* 0x000fe200000006ff */
[----:B------:R-:W-:Y:S01]  /*78c0*/  IMAD R23, R76, R27, RZ ;  /* 0x0000001b4c177224 */ /* 0x000fe200078e02ff */
        /* <DEDUP_REMOVED lines=8> */
[----:B------:R-:W-:Y:S01]  /*7950*/  I2IP.S8.S32.SAT R104, R17, R16, R104 ;  /* 0x0000001011687239 */ /* 0x000fe20000001468 */
[----:B------:R-:W-:Y:S02]  /*7960*/  IMAD R26, R76, R30, RZ ;  /* 0x0000001e4c1a7224 */ /* 0x000fe400078e02ff */
[-C--:B------:R-:W-:Y:S01]  /*7970*/  IMAD R24, R3, R80.reuse, R24 ;  /* 0x0000005003187224 */ /* 0x080fe200078e0218 */
[----:B------:R-:W-:Y:S01]  /*7980*/  SHF.R.S32.HI R3, RZ, 0x18, R90 ;  /* 0x00000018ff037819 */ /* 0x000fe2000001145a */
[-C--:B------:R-:W-:Y:S01]  /*7990*/  IMAD R25, R0, R80.reuse, R25 ;  /* 0x0000005000197224 */ /* 0x080fe200078e0219 */
[----:B------:R-:W-:Y:S01]  /*79a0*/  SHF.L.U32 R0, R91, 0x10, RZ ;  /* 0x000000105b007819 */ /* 0x000fe200000006ff */
[----:B------:R-:W-:Y:S01]  /*79b0*/  IMAD R26, R81, R80, R26 ;  /* 0x00000050511a7224 */ /* 0x000fe200078e021a */
[----:B------:R-:W-:Y:S01]  /*79c0*/  PRMT R81, R91, 0x8880, RZ ;  /* 0x000088805b517816 */ /* 0x000fe200000000ff */
[C---:B------:R-:W-:Y:S01]  /*79d0*/  IMAD R27, R76.reuse, R31, RZ ;  /* 0x0000001f4c1b7224 */ /* 0x040fe200078e02ff */
[----:B------:R-:W-:Y:S01]  /*79e0*/  SHF.R.S32.HI R0, RZ, 0x18, R0 ;  /* 0x00000018ff007819 */ /* 0x000fe20000011400 */
[C---:B------:R-:W-:Y:S01]  /*79f0*/  IMAD R28, R76.reuse, R32, RZ ;  /* 0x000000204c1c7224 */ /* 0x040fe200078e02ff */
[----:B------:R-:W-:Y:S01]  /*7a00*/  I2IP.S8.S32.SAT R105, R23, R22, RZ ;  /* 0x0000001617697239 */ /* 0x000fe200000014ff */
[----:B------:R-:W-:Y:S01]  /*7a10*/  IMAD R27, R3, R80, R27 ;  /* 0x00000050031b7224 */ /* 0x000fe200078e021b */
[----:B------:R-:W-:Y:S01]  /*7a20*/  MOV R3, R81 ;  /* 0x0000005100037202 */ /* 0x000fe20000000f00 */
[----:B------:R-:W-:Y:S01]  /*7a30*/  IMAD.SHL.U32 R82, R91, 0x100, RZ ;  /* 0x000001005b527824 */ /* 0x000fe200078e00ff */
[----:B------:R-:W-:Y:S01]  /*7a40*/  I2IP.S8.S32.SAT R105, R21, R20, R105 ;  /* 0x0000001415697239 */ /* 0x000fe20000001469 */
[----:B------:R-:W-:Y:S01]  /*7a50*/  IMAD R29, R76, R33, RZ ;  /* 0x000000214c1d7224 */ /* 0x000fe200078e02ff */
[----:B------:R-:W-:Y:S01]  /*7a60*/  I2IP.S8.S32.SAT R106, R27, R26, RZ ;  /* 0x0000001a1b6a7239 */ /* 0x000fe200000014ff */
[-C--:B------:R-:W-:Y:S01]  /*7a70*/  IMAD R28, R3, R80.reuse, R28 ;  /* 0x00000050031c7224 */ /* 0x080fe200078e021c */
[----:B------:R-:W-:Y:S01]  /*7a80*/  SHF.R.S32.HI R81, RZ, 0x18, R82 ;  /* 0x00000018ff517819 */ /* 0x000fe20000011452 */
[----:B------:R-:W-:Y:S01]  /*7a90*/  IMAD R29, R0, R80, R29 ;  /* 0x00000050001d7224 */ /* 0x000fe200078e021d */
[----:B------:R-:W-:Y:S01]  /*7aa0*/  SHF.R.S32.HI R0, RZ, 0x18, R91 ;  /* 0x00000018ff007819 */ /* 0x000fe2000001145b */
[----:B------:R-:W-:Y:S01]  /*7ab0*/  IMAD R30, R76, R34, RZ ;  /* 0x000000224c1e7224 */ /* 0x000fe200078e02ff */
[----:B------:R-:W-:Y:S01]  /*7ac0*/  SHF.L.U32 R82, R92, 0x10, RZ ;  /* 0x000000105c527819 */ /* 0x000fe200000006ff */
[----:B------:R-:W-:Y:S01]  /*7ad0*/  IMAD R31, R76, R35, RZ ;  /* 0x000000234c1f7224 */ /* 0x000fe200078e02ff */
[C---:B------:R-:W-:Y:S01]  /*7ae0*/  PRMT R3, R92.reuse, 0x8880, RZ ;  /* 0x000088805c037816 */ /* 0x040fe200000000ff */
[----:B------:R-:W-:Y:S01]  /*7af0*/  IMAD R30, R81, R80, R30 ;  /* 0x00000050511e7224 */ /* 0x000fe200078e021e */
[----:B------:R-:W-:Y:S01]  /*7b00*/  SHF.L.U32 R81, R92, 0x8, RZ ;  /* 0x000000085c517819 */ /* 0x000fe200000006ff */
[----:B------:R-:W-:Y:S01]  /*7b10*/  IMAD R32, R76, R36, RZ ;  /* 0x000000244c207224 */ /* 0x000fe200078e02ff */
[----:B------:R-:W-:Y:S01]  /*7b20*/  I2IP.S8.S32.SAT R106, R25, R24, R106 ;  /* 0x00000018196a7239 */ /* 0x000fe2000000146a */
[-C--:B------:R-:W-:Y:S01]  /*7b30*/  IMAD R31, R0, R80.reuse, R31 ;  /* 0x00000050001f7224 */ /* 0x080fe200078e021f */
[----:B------:R-:W-:Y:S01]  /*7b40*/  SHF.R.S32.HI R0, RZ, 0x18, R82 ;  /* 0x00000018ff007819 */ /* 0x000fe20000011452 */
[C---:B------:R-:W-:Y:S01]  /*7b50*/  IMAD R33, R76.reuse, R37, RZ ;  /* 0x000000254c217224 */ /* 0x040fe200078e02ff */
[----:B------:R-:W-:Y:S01]  /*7b60*/  SHF.R.S32.HI R81, RZ, 0x18, R81 ;  /* 0x00000018ff517819 */ /* 0x000fe20000011451 */
[----:B------:R-:W-:Y:S01]  /*7b70*/  IMAD R32, R3, R80, R32 ;  /* 0x0000005003207224 */ /* 0x000fe200078e0220 */
[----:B------:R-:W-:Y:S01]  /*7b80*/  PRMT R3, R93, 0x8880, RZ ;  /* 0x000088805d037816 */ /* 0x000fe200000000ff */
[----:B------:R-:W-:Y:S01]  /*7b90*/  IMAD R34, R76, R38, RZ ;  /* 0x000000264c227224 */ /* 0x000fe200078e02ff */
[----:B------:R-:W-:Y:S01]  /*7ba0*/  SHF.R.S32.HI R82, RZ, 0x18, R93 ;  /* 0x00000018ff527819 */ /* 0x000fe2000001145d */
[-C--:B------:R-:W-:Y:S01]  /*7bb0*/  IMAD R33, R0, R80.reuse, R33 ;  /* 0x0000005000217224 */ /* 0x080fe200078e0221 */
[----:B------:R-:W-:Y:S01]  /*7bc0*/  SHF.R.S32.HI R0, RZ, 0x18, R92 ;  /* 0x00000018ff007819 */ /* 0x000fe2000001145c */
[----:B------:R-:W-:Y:S01]  /*7bd0*/  IMAD R34, R81, R80, R34 ;  /* 0x0000005051227224 */ /* 0x000fe200078e0222 */
[----:B------:R-:W-:Y:S01]  /*7be0*/  SHF.L.U32 R81, R93, 0x10, RZ ;  /* 0x000000105d517819 */ /* 0x000fe200000006ff */
[C---:B------:R-:W-:Y:S01]  /*7bf0*/  IMAD R35, R76.reuse, R39, RZ ;  /* 0x000000274c237224 */ /* 0x040fe200078e02ff */
[----:B------:R-:W-:Y:S01]  /*7c00*/  I2IP.S8.S32.SAT R107, R31, R30, RZ ;  /* 0x0000001e1f6b7239 */ /* 0x000fe200000014ff */
[C---:B------:R-:W-:Y:S01]  /*7c10*/  IMAD R36, R76.reuse, R40, RZ ;  /* 0x000000284c247224 */ /* 0x040fe200078e02ff */
[----:B------:R-:W-:Y:S01]  /*7c20*/  SHF.R.S32.HI R81, RZ, 0x18, R81 ;  /* 0x00000018ff517819 */ /* 0x000fe20000011451 */
[----:B------:R-:W-:Y:S01]  /*7c30*/  IMAD R37, R76, R41, RZ ;  /* 0x000000294c257224 */ /* 0x000fe200078e02ff */
[----:B------:R-:W-:Y:S01]  /*7c40*/  I2IP.S8.S32.SAT R107, R29, R28, R107 ;  /* 0x0000001c1d6b7239 */ /* 0x000fe2000000146b */
[-C--:B------:R-:W-:Y:S01]  /*7c50*/  IMAD R35, R0, R80.reuse, R35 ;  /* 0x0000005000237224 */ /* 0x080fe200078e0223 */
[C---:B------:R-:W-:Y:S01]  /*7c60*/  SHF.L.U32 R0, R94.reuse, 0x10, RZ ;  /* 0x000000105e007819 */ /* 0x040fe200000006ff */
[----:B------:R-:W-:Y:S01]  /*7c70*/  IMAD R36, R3, R80, R36 ;  /* 0x0000005003247224 */ /* 0x000fe200078e0224 */
[----:B------:R-:W-:Y:S01]  /*7c80*/  PRMT R3, R94, 0x8880, RZ ;  /* 0x000088805e037816 */ /* 0x000fe200000000ff */
[----:B------:R-:W-:Y:S01]  /*7c90*/  IMAD R38, R76, R42, RZ ;  /* 0x0000002a4c267224 */ /* 0x000fe200078e02ff */
[----:B------:R-:W-:Y:S01]  /*7ca0*/  SHF.R.S32.HI R0, RZ, 0x18, R0 ;  /* 0x00000018ff007819 */ /* 0x000fe20000011400 */
[----:B------:R-:W-:Y:S01]  /*7cb0*/  IMAD R37, R81, R80, R37 ;  /* 0x0000005051257224 */ /* 0x000fe200078e0225 */
[----:B------:R-:W-:Y:S01]  /*7cc0*/  SHF.L.U32 R81, R94, 0x8, RZ ;  /* 0x000000085e517819 */ /* 0x000fe200000006ff */
[C---:B------:R-:W-:Y:S01]  /*7cd0*/  IMAD R39, R76.reuse, R43, RZ ;  /* 0x0000002b4c277224 */ /* 0x040fe200078e02ff */
[----:B------:R-:W-:Y:S01]  /*7ce0*/  I2IP.S8.S32.SAT R108, R35, R34, RZ ;  /* 0x00000022236c7239 */ /* 0x000fe200000014ff */
[----:B------:R-:W-:Y:S02]  /*7cf0*/  IMAD R40, R76, R44, RZ ;  /* 0x0000002c4c287224 */ /* 0x000fe400078e02ff */
[-C--:B------:R-:W-:Y:S01]  /*7d00*/  IMAD R38, R83, R80.reuse, R38 ;  /* 0x0000005053267224 */ /* 0x080fe200078e0226 */
[C---:B------:R-:W-:Y:S01]  /*7d10*/  SHF.L.U32 R83, R95.reuse, 0x8, RZ ;  /* 0x000000085f537819 */ /* 0x040fe200000006ff */
[-C--:B------:R-:W-:Y:S01]  /*7d20*/  IMAD R39, R82, R80.reuse, R39 ;  /* 0x0000005052277224 */ /* 0x080fe200078e0227 */
[----:B------:R-:W-:Y:S01]  /*7d30*/  PRMT R82, R95, 0x8880, RZ ;  /* 0x000088805f527816 */ /* 0x000fe200000000ff */
[----:B------:R-:W-:Y:S01]  /*7d40*/  IMAD R40, R3, R80, R40 ;  /* 0x0000005003287224 */ /* 0x000fe200078e0228 */
[----:B------:R-:W-:Y:S01]  /*7d50*/  SHF.R.S32.HI R3, RZ, 0x18, R81 ;  /* 0x00000018ff037819 */ /* 0x000fe20000011451 */
[C---:B------:R-:W-:Y:S01]  /*7d60*/  IMAD R41, R76.reuse, R45, RZ ;  /* 0x0000002d4c297224 */ /* 0x040fe200078e02ff */
[----:B------:R-:W-:Y:S01]  /*7d70*/  SHF.R.S32.HI R83, RZ, 0x18, R83 ;  /* 0x00000018ff537819 */ /* 0x000fe20000011453 */
[----:B------:R-:W-:Y:S01]  /*7d80*/  IMAD R42, R76, R46, RZ ;  /* 0x0000002e4c2a7224 */ /* 0x000fe200078e02ff */
[----:B------:R-:W-:Y:S01]  /*7d90*/  I2IP.S8.S32.SAT R109, R39, R38, RZ ;  /* 0x00000026276d7239 */ /* 0x000fe200000014ff */
[----:B------:R-:W-:Y:S01]  /*7da0*/  IMAD R41, R0, R80, R41 ;  /* 0x0000005000297224 */ /* 0x000fe200078e0229 */
[----:B------:R-:W-:Y:S01]  /*7db0*/  SHF.R.S32.HI R0, RZ, 0x18, R94 ;  /* 0x00000018ff007819 */ /* 0x000fe2000001145e */
[----:B------:R-:W-:Y:S01]  /*7dc0*/  IMAD.U32 R81, R95, 0x10000, RZ ;  /* 0x000100005f517824 */ /* 0x000fe200078e00ff */
[----:B------:R-:W-:Y:S01]  /*7dd0*/  I2IP.S8.S32.SAT R108, R33, R32, R108 ;  /* 0x00000020216c7239 */ /* 0x000fe2000000146c */
[----:B------:R-:W-:Y:S01]  /*7de0*/  IMAD R42, R3, R80, R42 ;  /* 0x00000050032a7224 */ /* 0x000fe200078e022a */
[----:B------:R-:W-:Y:S01]  /*7df0*/  MOV R3, R82 ;  /* 0x0000005200037202 */ /* 0x000fe20000000f00 */
[C---:B------:R-:W-:Y:S01]  /*7e00*/  IMAD R43, R76.reuse, R47, RZ ;  /* 0x0000002f4c2b7224 */ /* 0x040fe200078e02ff */
[----:B------:R-:W-:Y:S01]  /*7e10*/  SHF.R.S32.HI R81, RZ, 0x18, R81 ;  /* 0x00000018ff517819 */ /* 0x000fe20000011451 */
[C---:B------:R-:W-:Y:S01]  /*7e20*/  IMAD R44, R76.reuse, R48, RZ ;  /* 0x000000304c2c7224 */ /* 0x040fe200078e02ff */
[----:B------:R-:W-:Y:S01]  /*7e30*/  I2IP.S8.S32.SAT R109, R37, R36, R109 ;  /* 0x00000024256d7239 */ /* 0x000fe2000000146d */
[----:B------:R-:W-:Y:S02]  /*7e40*/  IMAD R45, R76, R49, RZ ;  /* 0x000000314c2d7224 */ /* 0x000fe400078e02ff */
[-C--:B------:R-:W-:Y:S01]  /*7e50*/  IMAD R43, R0, R80.reuse, R43 ;  /* 0x00000050002b7224 */ /* 0x080fe200078e022b */
[----:B------:R-:W-:Y:S01]  /*7e60*/  SHF.R.S32.HI R0, RZ, 0x18, R95 ;  /* 0x00000018ff007819 */ /* 0x000fe2000001145f */
[----:B------:R-:W-:Y:S01]  /*7e70*/  IMAD R44, R3, R80, R44 ;  /* 0x00000050032c7224 */ /* 0x000fe200078e022c */
[----:B------:R-:W-:Y:S01]  /*7e80*/  PRMT R3, R96, 0x8880, RZ ;  /* 0x0000888060037816 */ /* 0x000fe200000000ff */
[----:B------:R-:W-:Y:S01]  /*7e90*/  IMAD R46, R76, R50, RZ ;  /* 0x000000324c2e7224 */ /* 0x000fe200078e02ff */
[----:B------:R-:W-:Y:S01]  /*7ea0*/  I2IP.S8.S32.SAT R110, R43, R42, RZ ;  /* 0x0000002a2b6e7239 */ /* 0x000fe200000014ff */
[----:B------:R-:W-:Y:S01]  /*7eb0*/  IMAD R45, R81, R80, R45 ;  /* 0x00000050512d7224 */ /* 0x000fe200078e022d */
[----:B------:R-:W-:Y:S01]  /*7ec0*/  SHF.L.U32 R81, R96, 0x8, RZ ;  /* 0x0000000860517819 */ /* 0x000fe200000006ff */
[----:B------:R-:W-:Y:S01]  /*7ed0*/  IMAD R47, R76, R51, RZ ;  /* 0x000000334c2f7224 */ /* 0x000fe200078e02ff */
[----:B------:R-:W-:Y:S01]  /*7ee0*/  I2IP.S8.S32.SAT R110, R41, R40, R110 ;  /* 0x00000028296e7239 */ /* 0x000fe2000000146e */
[-C--:B------:R-:W-:Y:S01]  /*7ef0*/  IMAD R46, R83, R80.reuse, R46 ;  /* 0x00000050532e7224 */ /* 0x080fe200078e022e */
[----:B------:R-:W-:Y:S01]  /*7f00*/  SHF.R.S32.HI R81, RZ, 0x18, R81 ;  /* 0x00000018ff517819 */ /* 0x000fe20000011451 */
[----:B------:R-:W-:Y:S01]  /*7f10*/  IMAD R47, R0, R80, R47 ;  /* 0x00000050002f7224 */ /* 0x000fe200078e022f */
[----:B------:R-:W-:Y:S01]  /*7f20*/  SHF.L.U32 R0, R96, 0x10, RZ ;  /* 0x0000001060007819 */ /* 0x000fe200000006ff */
[----:B------:R-:W-:Y:S01]  /*7f30*/  IMAD R48, R76, R52, RZ ;  /* 0x000000344c307224 */ /* 0x000fe200078e02ff */
[----:B------:R-:W-:Y:S01]  /*7f40*/  SHF.L.U32 R83, R98, 0x8, RZ ;  /* 0x0000000862537819 */ /* 0x000fe200000006ff */
[C---:B------:R-:W-:Y:S01]  /*7f50*/  IMAD R49, R76.reuse, R53, RZ ;  /* 0x000000354c317224 */ /* 0x040fe200078e02ff */
[----:B------:R-:W-:Y:S01]  /*7f60*/  SHF.R.S32.HI R0, RZ, 0x18, R0 ;  /* 0x00000018ff007819 */ /* 0x000fe20000011400 */
[----:B------:R-:W-:Y:S01]  /*7f70*/  IMAD R48, R3, R80, R48 ;  /* 0x0000005003307224 */ /* 0x000fe200078e0230 */
[----:B------:R-:W-:Y:S01]  /*7f80*/  SHF.R.S32.HI R3, RZ, 0x18, R96 ;  /* 0x00000018ff037819 */ /* 0x000fe20000011460 */
[----:B------:R-:W-:Y:S01]  /*7f90*/  IMAD R50, R76, R54, RZ ;  /* 0x000000364c327224 */ /* 0x000fe200078e02ff */
[----:B------:R-:W-:Y:S01]  /*7fa0*/  I2IP.S8.S32.SAT R111, R47, R46, RZ ;  /* 0x0000002e2f6f7239 */ /* 0x000fe200000014ff */
[----:B------:R-:W-:Y:S01]  /*7fb0*/  IMAD R49, R0, R80, R49 ;  /* 0x0000005000317224 */ /* 0x000fe200078e0231 */
[----:B------:R-:W-:Y:S01]  /*7fc0*/  PRMT R0, R97, 0x8880, RZ ;  /* 0x0000888061007816 */ /* 0x000fe200000000ff */
[C---:B------:R-:W-:Y:S01]  /*7fd0*/  IMAD R51, R76.reuse, R55, RZ ;  /* 0x000000374c337224 */ /* 0x040fe200078e02ff */
[----:B------:R-:W-:Y:S01]  /*7fe0*/  I2IP.S8.S32.SAT R111, R45, R44, R111 ;  /* 0x0000002c2d6f7239 */ /* 0x000fe2000000146f */
[-C--:B------:R-:W-:Y:S01]  /*7ff0*/  IMAD R50, R81, R80.reuse, R50 ;  /* 0x0000005051327224 */ /* 0x080fe200078e0232 */
[----:B------:R-:W-:Y:S01]  /*8000*/  SHF.L.U32 R81, R97, 0x10, RZ ;  /* 0x0000001061517819 */ /* 0x000fe200000006ff */
[----:B------:R-:W-:Y:S01]  /*8010*/  IMAD R51, R3, R80, R51 ;  /* 0x0000005003337224 */ /* 0x000fe200078e0233 */
[----:B------:R-:W-:Y:S01]  /*8020*/  MOV R3, R0 ;  /* 0x0000000000037202 */ /* 0x000fe20000000f00 */
[C---:B------:R-:W-:Y:S01]  /*8030*/  IMAD R52, R76.reuse, R56, RZ ;  /* 0x000000384c347224 */ /* 0x040fe200078e02ff */
[----:B------:R-:W-:Y:S01]  /*8040*/  SHF.R.S32.HI R0, RZ, 0x18, R81 ;  /* 0x00000018ff007819 */ /* 0x000fe20000011451 */
[----:B------:R-:W-:Y:S01]  /*8050*/  IMAD R53, R76, R57, RZ ;  /* 0x000000394c357224 */ /* 0x000fe200078e02ff */
[----:B------:R-:W-:Y:S01]  /*8060*/  PRMT R81, R98, 0x8880, RZ ;  /* 0x0000888062517816 */ /* 0x000fe200000000ff */
[-C--:B------:R-:W-:Y:S01]  /*8070*/  IMAD R52, R3, R80.reuse, R52 ;  /* 0x0000005003347224 */ /* 0x080fe200078e0234 */
[----:B------:R-:W-:Y:S01]  /*8080*/  SHF.L.U32 R3, R97, 0x8, RZ ;  /* 0x0000000861037819 */ /* 0x000fe200000006ff */
[----:B------:R-:W-:Y:S01]  /*8090*/  IMAD R53, R0, R80, R53 ;  /* 0x0000005000357224 */ /* 0x000fe200078e0235 */
[----:B------:R-:W-:Y:S01]  /*80a0*/  SHF.R.S32.HI R0, RZ, 0x18, R97 ;  /* 0x00000018ff007819 */ /* 0x000fe20000011461 */
[C---:B------:R-:W-:Y:S01]  /*80b0*/  IMAD R56, R76.reuse, R60, RZ ;  /* 0x0000003c4c387224 */ /* 0x040fe200078e02ff */
[----:B------:R-:W-:Y:S01]  /*80c0*/  SHF.R.S32.HI R3, RZ, 0x18, R3 ;  /* 0x00000018ff037819 */ /* 0x000fe20000011403 */
[----:B------:R-:W-:Y:S01]  /*80d0*/  IMAD R54, R76, R58, RZ ;  /* 0x0000003a4c367224 */ /* 0x000fe200078e02ff */
[----:B------:R-:W-:Y:S01]  /*80e0*/  I2IP.S8.S32.SAT R116, R51, R50, RZ ;  /* 0x0000003233747239 */ /* 0x000fe200000014ff */
[----:B------:R-:W-:Y:S02]  /*80f0*/  IMAD.U32 R82, R98, 0x10000, RZ ;  /* 0x0001000062527824 */ /* 0x000fe400078e00ff */
[C---:B------:R-:W-:Y:S01]  /*8100*/  IMAD R55, R76.reuse, R59, RZ ;  /* 0x0000003b4c377224 */ /* 0x040fe200078e02ff */
[----:B------:R-:W-:Y:S01]  /*8110*/  I2IP.S8.S32.SAT R116, R49, R48, R116 ;  /* 0x0000003031747239 */ /* 0x000fe20000001474 */
[-C--:B------:R-:W-:Y:S01]  /*8120*/  IMAD R54, R3, R80.reuse, R54 ;  /* 0x0000005003367224 */ /* 0x080fe200078e0236 */
[----:B------:R-:W-:Y:S01]  /*8130*/  SHF.R.S32.HI R82, RZ, 0x18, R82 ;  /* 0x00000018ff527819 */ /* 0x000fe20000011452 */
[----:B------:R-:W-:Y:S01]  /*8140*/  IMAD R57, R76, R61, RZ ;  /* 0x0000003d4c397224 */ /* 0x000fe200078e02ff */
[----:B------:R-:W-:Y:S01]  /*8150*/  SHF.R.S32.HI R3, RZ, 0x18, R83 ;  /* 0x00000018ff037819 */ /* 0x000fe20000011453 */
[-C--:B------:R-:W-:Y:S01]  /*8160*/  IMAD R55, R0, R80.reuse, R55 ;  /* 0x0000005000377224 */ /* 0x080fe200078e0237 */
[----:B------:R-:W-:Y:S01]  /*8170*/  SHF.R.S32.HI R0, RZ, 0x18, R98 ;  /* 0x00000018ff007819 */ /* 0x000fe20000011462 */
[----:B------:R-:W-:Y:S01]  /*8180*/  IMAD R56, R81, R80, R56 ;  /* 0x0000005051387224 */ /* 0x000fe200078e0238 */
[----:B------:R-:W-:Y:S01]  /*8190*/  SHF.L.U32 R81, R99, 0x8, RZ ;  /* 0x0000000863517819 */ /* 0x000fe200000006ff */
[----:B------:R-:W-:Y:S01]  /*81a0*/  IMAD R58, R76, R62, RZ ;  /* 0x0000003e4c3a7224 */ /* 0x000fe200078e02ff */
[----:B------:R-:W-:Y:S01]  /*81b0*/  I2IP.S8.S32.SAT R117, R55, R54, RZ ;  /* 0x0000003637757239 */ /* 0x000fe200000014ff */
[-C--:B------:R-:W-:Y:S01]  /*81c0*/  IMAD R57, R82, R80.reuse, R57 ;  /* 0x0000005052397224 */ /* 0x080fe200078e0239 */
[----:B------:R-:W-:Y:S01]  /*81d0*/  SHF.L.U32 R82, R99, 0x10, RZ ;  /* 0x0000001063527819 */ /* 0x000fe200000006ff */
[C---:B------:R-:W-:Y:S01]  /*81e0*/  IMAD R59, R76.reuse, R63, RZ ;  /* 0x0000003f4c3b7224 */ /* 0x040fe200078e02ff */
[----:B------:R-:W-:Y:S01]  /*81f0*/  SHF.R.S32.HI R81, RZ, 0x18, R81 ;  /* 0x00000018ff517819 */ /* 0x000fe20000011451 */
[----:B------:R-:W-:Y:S01]  /*8200*/  IMAD R58, R3, R80, R58 ;  /* 0x00000050033a7224 */ /* 0x000fe200078e023a */
[----:B------:R-:W-:Y:S01]  /*8210*/  PRMT R3, R99, 0x8880, RZ ;  /* 0x0000888063037816 */ /* 0x000fe200000000ff */
[----:B------:R-:W-:Y:S01]  /*8220*/  IMAD R60, R76, R64, RZ ;  /* 0x000000404c3c7224 */ /* 0x000fe200078e02ff */
[----:B------:R-:W-:Y:S01]  /*8230*/  I2IP.S8.S32.SAT R117, R53, R52, R117 ;  /* 0x0000003435757239 */ /* 0x000fe20000001475 */
[-C--:B------:R-:W-:Y:S01]  /*8240*/  IMAD R59, R0, R80.reuse, R59 ;  /* 0x00000050003b7224 */ /* 0x080fe200078e023b */
[----:B------:R-:W-:Y:S01]  /*8250*/  SHF.R.S32.HI R0, RZ, 0x18, R82 ;  /* 0x00000018ff007819 */ /* 0x000fe20000011452 */
[----:B------:R-:W-:Y:S01]  /*8260*/  IMAD R61, R76, R65, RZ ;  /* 0x000000414c3d7224 */ /* 0x000fe200078e02ff */
[----:B------:R-:W-:Y:S01]  /*8270*/  SHF.R.S32.HI R82, RZ, 0x18, R99 ;  /* 0x00000018ff527819 */ /* 0x000fe20000011463 */
[----:B------:R-:W-:Y:S01]  /*8280*/  IMAD R60, R3, R80, R60 ;  /* 0x00000050033c7224 */ /* 0x000fe200078e023c */
[----:B------:R-:W-:Y:S01]  /*8290*/  I2IP.S8.S32.SAT R118, R59, R58, RZ ;  /* 0x0000003a3b767239 */ /* 0x000fe200000014ff */
[----:B------:R-:W-:Y:S01]  /*82a0*/  IMAD R61, R0, R80, R61 ;  /* 0x00000050003d7224 */ /* 0x000fe200078e023d */
[----:B------:R-:W-:Y:S01]  /*82b0*/  LOP3.LUT R0, R152, UR8, RZ, 0xfc, !PT ;  /* 0x0000000898007c12 */ /* 0x000fe2000f8efcff */
[C---:B------:R-:W-:Y:S01]  /*82c0*/  IMAD R62, R76.reuse, R66, RZ ;  /* 0x000000424c3e7224 */ /* 0x040fe200078e02ff */
[----:B------:R-:W-:Y:S01]  /*82d0*/  I2IP.S8.S32.SAT R118, R57, R56, R118 ;  /* 0x0000003839767239 */ /* 0x000fe20000001476 */
[----:B------:R-:W-:Y:S01]  /*82e0*/  IMAD R63, R76, R67, RZ ;  /* 0x000000434c3f7224 */ /* 0x000fe200078e02ff */
[----:B------:R-:W-:Y:S01]  /*82f0*/  IADD3 R3, PT, PT, R0, UR49, RZ ;  /* 0x0000003100037c10 */ /* 0x000fe2000fffe0ff */
[----:B------:R1:W-:Y:S01]  /*8300*/  STS.128 [R0+UR49+0x6200], R84 ;  /* 0x0062005400007988 */ /* 0x0003e20008000c31 */
[-C--:B------:R-:W-:Y:S02]  /*8310*/  IMAD R62, R81, R80.reuse, R62 ;  /* 0x00000050513e7224 */ /* 0x080fe400078e023e */
[----:B------:R-:W-:Y:S01]  /*8320*/  IMAD R63, R82, R80, R63 ;  /* 0x00000050523f7224 */ /* 0x000fe200078e023f */
[-C--:B------:R-:W-:Y:S02]  /*8330*/  IADD3 R82, PT, PT, R164, R3.reuse, RZ ;  /* 0x00000003a4527210 */ /* 0x080fe40007ffe0ff */
[-C--:B------:R-:W-:Y:S02]  /*8340*/  IADD3 R81, PT, PT, R163, R3.reuse, RZ ;  /* 0x00000003a3517210 */ /* 0x080fe40007ffe0ff */
[----:B------:R-:W-:Y:S01]  /*8350*/  IADD3 R83, PT, PT, R172, R3, RZ ;  /* 0x00000003ac537210 */ /* 0x000fe20007ffe0ff */
[----:B------:R1:W-:Y:S01]  /*8360*/  STS.128 [R82+0x6200], R104 ;  /* 0x0062006852007388 */ /* 0x0003e20000000c00 */
[----:B------:R-:W-:Y:S04]  /*8370*/  I2IP.S8.S32.SAT R119, R63, R62, RZ ;  /* 0x0000003e3f777239 */ /* 0x000fe800000014ff */
[----:B------:R-:W-:Y:S03]  /*8380*/  I2IP.S8.S32.SAT R119, R61, R60, R119 ;  /* 0x0000003c3d777239 */ /* 0x000fe60000001477 */
[----:B------:R1:W-:Y:S08]  /*8390*/  STS.128 [R81+0x6200], R108 ;  /* 0x0062006c51007388 */ /* 0x0003f00000000c00 */
        /* <DEDUP_REMOVED lines=10> */
[----:B------:R-:W-:Y:S02]  /*8440*/  UIADD3 UR5, UPT, UPT, UR41, 0x40, URZ ;  /* 0x0000004029057890 */ /* 0x000fe4000fffe0ff */
[----:B------:R-:W-:Y:S02]  /*8450*/  UIADD3 UR4, UPT, UPT, UR49, 0x6200, UR8 ;  /* 0x0000620031047890 */ /* 0x000fe4000fffe008 */
[----:B------:R-:W-:Y:S01]  /*8460*/  UIADD3.X UR11, UPT, UPT, URZ, UR53, URZ, UP0, !UPT ;  /* 0x00000035ff0b7290 */ /* 0x000fe200087fe4ff */
[----:B------:R-:W-:Y:S01]  /*8470*/  UMOV UR6, UR42 ;  /* 0x0000002a00067c82 */ /* 0x000fe20008000000 */
[----:B------:R-:W-:Y:S07]  /*8480*/  UMOV UR7, UR36 ;  /* 0x0000002400077c82 */ /* 0x000fee0008000000 */
[----:B------:R2:W-:Y:S02]  /*8490*/  UTMASTG.3D [UR4], [UR10] ;  /* 0x000000040a0073b5 */ /* 0x0005e40008010000 */
[----:B--2---:R0:W-:Y:S02]  /*84a0*/  UTMACMDFLUSH ;  /* 0x00000000000079b7 */ /* 0x0041e40000000000 */
.L_x_110:
[----:B------:R-:W-:Y:S05]  /*84b0*/  BSYNC.RECONVERGENT B0 ;  /* 0x0000000000007941 */ /* 0x000fea0003800200 */
.L_x_109:
[----:B------:R-:W-:Y:S01]  /*84c0*/  UIADD3 UR40, UPT, UPT, UR40, 0x1, URZ ;  /* 0x0000000128287890 */ /* 0x000fe2000fffe0ff */
[----:B------:R-:W-:Y:S01]  /*84d0*/  ISETP.NE.AND P1, PT, R115, RZ, PT ;  /* 0x000000ff7300720c */ /* 0x000fe20003f25270 */
[----:B------:R-:W-:Y:S01]  /*84e0*/  BSSY.RECONVERGENT B0, `(.L_x_111) ;  /* 0x0000007000007945 */ /* 0x000fe20003800200 */
[----:B------:R-:W-:Y:S01]  /*84f0*/  LEA R3, R159, UR49, 0x3 ;  /* 0x000000319f037c11 */ /* 0x000fe2000f8e18ff */
[----:B------:R-:W-:Y:S04]  /*8500*/  UISETP.NE.AND UP0, UPT, UR40, 0x2, UPT ;  /* 0x000000022800788c */ /* 0x000fe8000bf05270 */
[----:B------:R-:W-:Y:S06]  /*8510*/  USEL UR40, UR40, URZ, UP0 ;  /* 0x000000ff28287287 */ /* 0x000fec0008000000 */
[----:B-1----:R-:W-:Y:S01]  /*8520*/  @P1 SHF.L.U32 R0, R158, 0x1f, RZ ;  /* 0x0000001f9e001819 */ /* 0x002fe200000006ff */
[----:B------:R-:W-:Y:S05]  /*8530*/  @P0 BRA `(.L_x_112) ;  /* 0x0000000000040947 */ /* 0x000fea0003800000 */
[----:B------:R-:W-:Y:S04]  /*8540*/  DEPBAR.LE SB0, 0x1 ;  /* 0x000080400000791a */ /* 0x000fe80000000000 */
.L_x_112:
[----:B------:R-:W-:Y:S05]  /*8550*/  BSYNC.RECONVERGENT B0 ;  /* 0x0000000000007941 */ /* 0x000fea0003800200 */
.L_x_111:
[----:B------:R-:W-:Y:S06]  /*8560*/  BAR.SYNC.DEFER_BLOCKING 0x1, 0x80 ;  /* 0x0042000000007b1d */ /* 0x000fec0000010000 */
[----:B------:R-:W1:Y:S01]  /*8570*/  @P1 SYNCS.PHASECHK.TRANS64.TRYWAIT P0, [R3+URZ+0x90], R0 ;  /* 0x00009000030015a7 */ /* 0x000e6200080011ff */
[----:B------:R-:W-:Y:S01]  /*8580*/  BSSY B1, `(.L_x_113) ;  /* 0x0000024000017945 */ /* 0x000fe20003800000 */
[----:B-1----:R-:W-:Y:S03]  /*8590*/  @P1 SEL R113, RZ, 0x1, !P0 ;  /* 0x00000001ff711807 */ /* 0x002fe60004000000 */
        /* <DEDUP_REMOVED lines=11> */
[----:B------:R-:W1:Y:S02]  /*8650*/  SYNCS.PHASECHK.TRANS64.TRYWAIT P0, [R3+URZ+0x90], R8 ;  /* 0x00009008030075a7 */ /* 0x000e6400080011ff */
[----:B-1----:R-:W-:Y:S05]  /*8660*/  @!P0 BRA `(.L_x_117) ;  /* 0x0000002000b08947 */ /* 0x002fea0003800000 */
.L_x_116:
[----:B------:R-:W-:Y:S05]  /*8670*/  BSYNC B0 ;  /* 0x0000000000007941 */ /* 0x000fea0003800000 */
.L_x_115:
[----:B------:R-:W-:Y:S01]  /*8680*/  ISETP.NE.AND P0, PT, R114, RZ, PT ;  /* 0x000000ff7200720c */ /* 0x000fe20003f05270 */
[----:B-1----:R-:W-:Y:S02]  /*8690*/  VIADD R8, R3, 0xa8 ;  /* 0x000000a803087836 */ /* 0x002fe40000000000 */
[----:B------:R-:W-:Y:S02]  /*86a0*/  IMAD.U32 R3, RZ, RZ, UR37 ;  /* 0x00000025ff037e24 */ /* 0x000fe4000f8e00ff */
[----:B------:R-:W-:Y:S03]  /*86b0*/  VIADD R159, R159, 0x1 ;  /* 0x000000019f9f7836 */ /* 0x000fe60000000000 */
[----:B------:R-:W-:Y:S05]  /*86c0*/  PRMT R3, R3, 0x654, R8 ;  /* 0x0000065403037816 */ /* 0x000fea0000000008 */
[----:B------:R1:W2:Y:S04]  /*86d0*/  @P0 LDS.128 R100, [R0+UR49+0x200] ;  /* 0x0002003100640984 */ /* 0x0002a80008000c00 */
[----:B------:R1:W3:Y:S04]  /*86e0*/  @P0 LDS.128 R88, [R6+0x200] ;  /* 0x0002000006580984 */ /* 0x0002e80000000c00 */
[----:B------:R1:W4:Y:S04]  /*86f0*/  @P0 LDS.128 R92, [R5+0x200] ;  /* 0x00020000055c0984 */ /* 0x0003280000000c00 */
        /* <DEDUP_REMOVED lines=12> */
.L_x_114:
[----:B------:R-:W-:Y:S05]  /*87c0*/  BSYNC B1 ;  /* 0x0000000000017941 */ /* 0x000fea0003800000 */
.L_x_113:
[----:B-1----:R-:W-:Y:S05]  /*87d0*/  VIADD R0, R78, 0x80 ;  /* 0x000000804e007836 */ /* 0x002fea0000000000 */
[----:B------:R-:W-:Y:S04]  /*87e0*/  SHF.R.U32.HI R0, RZ, 0x15, R0 ;  /* 0x00000015ff007819 */ /* 0x000fe80000011600 */
[----:B------:R-:W-:Y:S11]  /*87f0*/  LOP3.LUT P0, RZ, R0, 0x3, R153, 0x48, !PT ;  /* 0x0000000300ff7812 */ /* 0x000ff60007804899 */
[----:B------:R-:W-:Y:S02]  /*8800*/  @!UPT UIADD3 URZ, UPT, UPT, URZ, URZ, URZ ;  /* 0x000000fffffff290 */ /* 0x000fe4000fffe0ff */
[----:B------:R-:W-:Y:S05]  /*8810*/  @!P0 BRA `(.L_x_118) ;  /* 0x0000000000408947 */ /* 0x000fea0003800000 */
        /* <DEDUP_REMOVED lines=15> */
[----:B---3--:R-:W-:Y:S05]  /*8910*/  CALL.ABS.NOINC R14 ;  /* 0x000000000e007343 */ /* 0x008fea0003c00000 */
.L_x_118:
[----:B------:R-:W-:Y:S01]  /*8920*/  ISETP.NE.AND P0, PT, R165, RZ, PT ;  /* 0x000000ffa500720c */ /* 0x000fe20003f05270 */
[----:B------:R-:W-:Y:S05]  /*8930*/  WARPSYNC.ALL ;  /* 0x0000000000007948 */ /* 0x000fea0003800000 */
[----:B------:R-:W-:Y:S01]  /*8940*/  IMAD.SHL.U32 R140, R101, 0x100, RZ ;  /* 0x00000100658c7824 */ /* 0x000fe200078e00ff */
[----:B------:R-:W-:Y:S01]  /*8950*/  R2UR UR4, R78 ;  /* 0x000000004e0472ca */ /* 0x000fe200000e0000 */
[----:B------:R-:W-:Y:S01]  /*8960*/  USHF.L.U32 UR8, UR40, 0xd, URZ ;  /* 0x0000000d28087899 */ /* 0x000fe200080006ff */
[C---:B------:R-:W-:Y:S01]  /*8970*/  SHF.L.U32 R82, R100.reuse, 0x10, RZ ;  /* 0x0000001064527819 */ /* 0x040fe200000006ff */
[----:B------:R-:W-:Y:S01]  /*8980*/  IMAD.SHL.U32 R134, R103, 0x100, RZ ;  /* 0x0000010067867824 */ /* 0x000fe200078e00ff */
[C---:B------:R-:W-:Y:S01]  /*8990*/  PRMT R81, R100.reuse, 0x8880, RZ ;  /* 0x0000888064517816 */ /* 0x040fe200000000ff */
[----:B------:R-:W-:Y:S01]  /*89a0*/  IMAD.SHL.U32 R128, R89, 0x100, RZ ;  /* 0x0000010059807824 */ /* 0x000fe200078e00ff */
[----:B------:R-:W-:Y:S01]  /*89b0*/  SHF.L.U32 R83, R100, 0x8, RZ ;  /* 0x0000000864537819 */ /* 0x000fe200000006ff */
[----:B------:R-:W-:Y:S01]  /*89c0*/  IMAD.SHL.U32 R122, R91, 0x100, RZ ;  /* 0x000001005b7a7824 */ /* 0x000fe200078e00ff */
[----:B------:R-:W-:Y:S01]  /*89d0*/  SHF.R.S32.HI R82, RZ, 0x18, R82 ;  /* 0x00000018ff527819 */ /* 0x000fe20000011452 */
[----:B------:R-:W-:Y:S01]  /*89e0*/  IMAD.SHL.U32 R116, R93, 0x100, RZ ;  /* 0x000001005d747824 */ /* 0x000fe200078e00ff */
[----:B------:R-:W-:Y:S01]  /*89f0*/  PRMT R142, R101, 0x8880, RZ ;  /* 0x00008880658e7816 */ /* 0x000fe200000000ff */
[----:B------:R-:W-:Y:S01]  /*8a00*/  IMAD.SHL.U32 R105, R95, 0x100, RZ ;  /* 0x000001005f697824 */ /* 0x000fe200078e00ff */
[----:B------:R-:W-:Y:S01]  /*8a10*/  SHF.R.S32.HI R83, RZ, 0x18, R83 ;  /* 0x00000018ff537819 */ /* 0x000fe20000011453 */
[----:B------:R-:W-:Y:S01]  /*8a20*/  IMAD.SHL.U32 R104, R97, 0x100, RZ ;  /* 0x0000010061687824 */ /* 0x000fe200078e00ff */
[----:B------:R-:W-:Y:S01]  /*8a30*/  SHF.R.S32.HI R84, RZ, 0x18, R100 ;  /* 0x00000018ff547819 */ /* 0x000fe20000011464 */
[----:B------:R-:W1:Y:S01]  /*8a40*/  LDTM.x64 R4, tmem[UR4+0x80] ;  /* 0x00008004000479ee */ /* 0x000e620008340000 */
[----:B------:R-:W-:Y:S01]  /*8a50*/  NOP ;  /* 0x0000000000007918 */ /* 0x000fe20000000000 */
[----:B------:R-:W-:Y:S01]  /*8a60*/  R2UR UR5, R112 ;  /* 0x00000000700572ca */ /* 0x000fe200000e0000 */
[----:B------:R-:W-:Y:S01]  /*8a70*/  UIADD3 UR54, UPT, UPT, UR40, 0x1, URZ ;  /* 0x0000000128367890 */ /* 0x000fe2000fffe0ff */
[----:B------:R-:W-:Y:S01]  /*8a80*/  SHF.L.U32 R141, R101, 0x10, RZ ;  /* 0x00000010658d7819 */ /* 0x000fe200000006ff */
[----:B------:R-:W-:Y:S01]  /*8a90*/  BSSY.RECONVERGENT B0, `(.L_x_119) ;  /* 0x000011d000007945 */ /* 0x000fe20003800200 */
[C---:B------:R-:W-:Y:S02]  /*8aa0*/  PRMT R139, R102.reuse, 0x8880, RZ ;  /* 0x00008880668b7816 */ /* 0x040fe400000000ff */
[----:B------:R-:W-:Y:S02]  /*8ab0*/  SHF.R.S32.HI R85, RZ, 0x18, R101 ;  /* 0x00000018ff557819 */ /* 0x000fe40000011465 */
[----:B------:R-:W-:Y:S02]  /*8ac0*/  SHF.L.U32 R138, R102, 0x10, RZ ;  /* 0x00000010668a7819 */ /* 0x000fe400000006ff */
[C---:B------:R-:W-:Y:S02]  /*8ad0*/  PRMT R136, R103.reuse, 0x8880, RZ ;  /* 0x0000888067887816 */ /* 0x040fe400000000ff */
[----:B------:R-:W-:Y:S01]  /*8ae0*/  SHF.R.S32.HI R86, RZ, 0x18, R102 ;  /* 0x00000018ff567819 */ /* 0x000fe20000011466 */
[----:B------:R-:W-:Y:S01]  /*8af0*/  UIADD3 UR5, UPT, UPT, UR5, 0x100, URZ ;  /* 0x0000010005057890 */ /* 0x000fe2000fffe0ff */
[----:B------:R-:W-:Y:S02]  /*8b00*/  SHF.L.U32 R135, R103, 0x10, RZ ;  /* 0x0000001067877819 */ /* 0x000fe400000006ff */
[C---:B------:R-:W-:Y:S01]  /*8b10*/  PRMT R133, R88.reuse, 0x8880, RZ ;  /* 0x0000888058857816 */ /* 0x040fe200000000ff */
[----:B------:R-:W-:Y:S01]  /*8b20*/  UPRMT UR5, UR37, 0x654, UR5 ;  /* 0x0000065425057896 */ /* 0x000fe20008000005 */
[----:B------:R-:W-:Y:S02]  /*8b30*/  SHF.R.S32.HI R87, RZ, 0x18, R103 ;  /* 0x00000018ff577819 */ /* 0x000fe40000011467 */
[----:B------:R-:W-:Y:S01]  /*8b40*/  SHF.L.U32 R132, R88, 0x10, RZ ;  /* 0x0000001058847819 */ /* 0x000fe200000006ff */
[C---:B-1----:R-:W-:Y:S01]  /*8b50*/  IMAD R0, R76.reuse, R4, RZ ;  /* 0x000000044c007224 */ /* 0x042fe200078e02ff */
[----:B------:R-:W-:Y:S01]  /*8b60*/  SHF.R.S32.HI R4, RZ, 0x18, R141 ;  /* 0x00000018ff047819 */ /* 0x000fe2000001148d */
[C---:B------:R-:W-:Y:S01]  /*8b70*/  IMAD R3, R76.reuse, R5, RZ ;  /* 0x000000054c037224 */ /* 0x040fe200078e02ff */
[----:B------:R-:W-:Y:S01]  /*8b80*/  MOV R5, R142 ;  /* 0x0000008e00057202 */ /* 0x000fe20000000f00 */
[C---:B------:R-:W-:Y:S01]  /*8b90*/  IMAD R6, R76.reuse, R6, RZ ;  /* 0x000000064c067224 */ /* 0x040fe200078e02ff */
[----:B------:R-:W-:Y:S01]  /*8ba0*/  SYNCS.ARRIVE.TRANS64.RED.A1T0 RZ, [UR5], RZ ;  /* 0x000000ffffff79a7 */ /* 0x000fe20008100405 */
[-C--:B------:R-:W-:Y:S01]  /*8bb0*/  IMAD R0, R81, R80.reuse, R0 ;  /* 0x0000005051007224 */ /* 0x080fe200078e0200 */
[----:B------:R-:W-:Y:S01]  /*8bc0*/  MOV R81, R139 ;  /* 0x0000008b00517202 */ /* 0x000fe20000000f00 */
[----:B------:R-:W-:Y:S01]  /*8bd0*/  IMAD R7, R76, R7, RZ ;  /* 0x000000074c077224 */ /* 0x000fe200078e02ff */
[C---:B------:R-:W-:Y:S01]  /*8be0*/  PRMT R130, R89.reuse, 0x8880, RZ ;  /* 0x0000888059827816 */ /* 0x040fe200000000ff */
[-C--:B------:R-:W-:Y:S01]  /*8bf0*/  IMAD R3, R82, R80.reuse, R3 ;  /* 0x0000005052037224 */ /* 0x080fe200078e0203 */
[----:B------:R-:W-:Y:S01]  /*8c00*/  SHF.L.U32 R129, R89, 0x10, RZ ;  /* 0x0000001059817819 */ /* 0x000fe200000006ff */
[----:B------:R-:W-:Y:S01]  /*8c10*/  IMAD R6, R83, R80, R6 ;  /* 0x0000005053067224 */ /* 0x000fe200078e0206 */
[----:B------:R-:W-:Y:S01]  /*8c20*/  PRMT R127, R90, 0x8880, RZ ;  /* 0x000088805a7f7816 */ /* 0x000fe200000000ff */
[----:B------:R-:W-:Y:S01]  /*8c30*/  IMAD R8, R76, R8, RZ ;  /* 0x000000084c087224 */ /* 0x000fe200078e02ff */
[----:B------:R-:W-:Y:S01]  /*8c40*/  SHF.R.S32.HI R89, RZ, 0x18, R89 ;  /* 0x00000018ff597819 */ /* 0x000fe20000011459 */
[-C--:B------:R-:W-:Y:S01]  /*8c50*/  IMAD R7, R84, R80.reuse, R7 ;  /* 0x0000005054077224 */ /* 0x080fe200078e0207 */
[----:B------:R-:W-:Y:S01]  /*8c60*/  SHF.L.U32 R126, R90, 0x10, RZ ;  /* 0x000000105a7e7819 */ /* 0x000fe200000006ff */
[----:B------:R-:W-:Y:S01]  /*8c70*/  IMAD R9, R76, R9, RZ ;  /* 0x000000094c097224 */ /* 0x000fe200078e02ff */
[----:B------:R-:W-:Y:S01]  /*8c80*/  PRMT R124, R91, 0x8880, RZ ;  /* 0x000088805b7c7816 */ /* 0x000fe200000000ff */
[----:B------:R-:W-:Y:S01]  /*8c90*/  IMAD R8, R5, R80, R8 ;  /* 0x0000005005087224 */ /* 0x000fe200078e0208 */
[----:B------:R-:W-:Y:S01]  /*8ca0*/  I2IP.S8.S32.SAT R168, R7, R6, RZ ;  /* 0x0000000607a87239 */ /* 0x000fe200000014ff */
[----:B------:R-:W-:Y:S01]  /*8cb0*/  IMAD R9, R4, R80, R9 ;  /* 0x0000005004097224 */ /* 0x000fe200078e0209 */
[----:B------:R-:W-:Y:S01]  /*8cc0*/  SHF.R.S32.HI R7, RZ, 0x18, R140 ;  /* 0x00000018ff077819 */ /* 0x000fe2000001148c */
[C---:B------:R-:W-:Y:S01]  /*8cd0*/  IMAD R4, R76.reuse, R12, RZ ;  /* 0x0000000c4c047224 */ /* 0x040fe200078e02ff */
[----:B------:R-:W-:Y:S01]  /*8ce0*/  I2IP.S8.S32.SAT R168, R3, R0, R168 ;  /* 0x0000000003a87239 */ /* 0x000fe200000014a8 */
[C---:B------:R-:W-:Y:S01]  /*8cf0*/  IMAD R12, R76.reuse, R16, RZ ;  /* 0x000000104c0c7224 */ /* 0x040fe200078e02ff */
[----:B------:R-:W-:Y:S01]  /*8d00*/  SHF.R.S32.HI R0, RZ, 0x18, R135 ;  /* 0x00000018ff007819 */ /* 0x000fe20000011487 */
[C---:B------:R-:W-:Y:S01]  /*8d10*/  IMAD R16, R76.reuse, R20, RZ ;  /* 0x000000144c107224 */ /* 0x040fe200078e02ff */
[----:B------:R-:W-:Y:S01]  /*8d20*/  SHF.L.U32 R123, R91, 0x10, RZ ;  /* 0x000000105b7b7819 */ /* 0x000fe200000006ff */
[----:B------:R-:W-:Y:S01]  /*8d30*/  IMAD R20, R76, R24, RZ ;  /* 0x000000184c147224 */ /* 0x000fe200078e02ff */
[----:B------:R-:W-:Y:S01]  /*8d40*/  PRMT R121, R92, 0x8880, RZ ;  /* 0x000088805c797816 */ /* 0x000fe200000000ff */
[C---:B------:R-:W-:Y:S01]  /*8d50*/  IMAD R24, R76.reuse, R28, RZ ;  /* 0x0000001c4c187224 */ /* 0x040fe200078e02ff */
[----:B------:R-:W-:Y:S01]  /*8d60*/  SHF.R.S32.HI R91, RZ, 0x18, R91 ;  /* 0x00000018ff5b7819 */ /* 0x000fe2000001145b */
[----:B------:R-:W-:Y:S01]  /*8d70*/  IMAD R28, R76, R32, RZ ;  /* 0x000000204c1c7224 */ /* 0x000fe200078e02ff */
[----:B------:R-:W-:Y:S01]  /*8d80*/  SHF.L.U32 R120, R92, 0x10, RZ ;  /* 0x000000105c787819 */ /* 0x000fe200000006ff */
[C---:B------:R-:W-:Y:S01]  /*8d90*/  IMAD R32, R76.reuse, R36, RZ ;  /* 0x000000244c207224 */ /* 0x040fe200078e02ff */
[C---:B------:R-:W-:Y:S01]  /*8da0*/  PRMT R118, R93.reuse, 0x8880, RZ ;  /* 0x000088805d767816 */ /* 0x040fe200000000ff */
        /* <DEDUP_REMOVED lines=18> */
[----:B------:R-:W-:Y:S01]  /*8ed0*/  IMAD R10, R7, R80, R10 ;  /* 0x00000050070a7224 */ /* 0x000fe200078e020a */
[C---:B------:R-:W-:Y:S01]  /*8ee0*/  PRMT R108, R97.reuse, 0x8880, RZ ;  /* 0x00008880616c7816 */ /* 0x040fe200000000ff */
[C---:B------:R-:W-:Y:S01]  /*8ef0*/  IMAD R17, R76.reuse, R21, RZ ;  /* 0x000000154c117224 */ /* 0x040fe200078e02ff */
[----:B------:R-:W-:Y:S01]  /*8f00*/  SHF.R.S32.HI R82, RZ, 0x18, R96 ;  /* 0x00000018ff527819 */ /* 0x000fe20000011460 */
[----:B------:R-:W-:Y:S01]  /*8f10*/  IMAD R56, R76, R60, RZ ;  /* 0x0000003c4c387224 */ /* 0x000fe200078e02ff */
[----:B------:R-:W-:Y:S01]  /*8f20*/  SHF.L.U32 R137, R102, 0x8, RZ ;  /* 0x0000000866897819 */ /* 0x000fe200000006ff */
[C---:B------:R-:W-:Y:S01]  /*8f30*/  IMAD R21, R76.reuse, R25, RZ ;  /* 0x000000194c157224 */ /* 0x040fe200078e02ff */
[----:B------:R-:W-:Y:S01]  /*8f40*/  SHF.L.U32 R106, R97, 0x10, RZ ;  /* 0x00000010616a7819 */ /* 0x000fe200000006ff */
[C---:B------:R-:W-:Y:S01]  /*8f50*/  IMAD R60, R76.reuse, R64, RZ ;  /* 0x000000404c3c7224 */ /* 0x040fe200078e02ff */
[----:B------:R-:W-:Y:S01]  /*8f60*/  SHF.R.S32.HI R64, RZ, 0x18, R138 ;  /* 0x00000018ff407819 */ /* 0x000fe2000001148a */
[----:B------:R-:W-:Y:S01]  /*8f70*/  IMAD R11, R85, R80, R11 ;  /* 0x00000050550b7224 */ /* 0x000fe200078e020b */
[----:B------:R-:W-:Y:S01]  /*8f80*/  SHF.R.S32.HI R3, RZ, 0x18, R137 ;  /* 0x00000018ff037819 */ /* 0x000fe20000011489 */
[----:B------:R-:W-:Y:S01]  /*8f90*/  IMAD R25, R76, R29, RZ ;  /* 0x0000001d4c197224 */ /* 0x000fe200078e02ff */
[----:B------:R-:W-:Y:S01]  /*8fa0*/  PRMT R103, R98, 0x8880, RZ ;  /* 0x0000888062677816 */ /* 0x000fe200000000ff */
[C---:B------:R-:W-:Y:S01]  /*8fb0*/  IMAD R29, R76.reuse, R33, RZ ;  /* 0x000000214c1d7224 */ /* 0x040fe200078e02ff */
[----:B------:R-:W-:Y:S01]  /*8fc0*/  I2IP.S8.S32.SAT R10, R11, R10, RZ ;  /* 0x0000000a0b0a7239 */ /* 0x000fe200000014ff */
[C---:B------:R-:W-:Y:S01]  /*8fd0*/  IMAD R33, R76.reuse, R37, RZ ;  /* 0x000000254c217224 */ /* 0x040fe200078e02ff */
[----:B------:R-:W-:Y:S01]  /*8fe0*/  MOV R11, R136 ;  /* 0x00000088000b7202 */ /* 0x000fe20000000f00 */
[C---:B------:R-:W-:Y:S01]  /*8ff0*/  IMAD R6, R76.reuse, R14, RZ ;  /* 0x0000000e4c067224 */ /* 0x040fe200078e02ff */
[----:B------:R-:W-:Y:S01]  /*9000*/  I2IP.S8.S32.SAT R169, R9, R8, R10 ;  /* 0x0000000809a97239 */ /* 0x000fe2000000140a */
[C---:B------:R-:W-:Y:S01]  /*9010*/  IMAD R37, R76.reuse, R41, RZ ;  /* 0x000000294c257224 */ /* 0x040fe200078e02ff */
[----:B------:R-:W-:Y:S01]  /*9020*/  SHF.R.S32.HI R9, RZ, 0x18, R128 ;  /* 0x00000018ff097819 */ /* 0x000fe20000011480 */
[-C--:B------:R-:W-:Y:S01]  /*9030*/  IMAD R4, R81, R80.reuse, R4 ;  /* 0x0000005051047224 */ /* 0x080fe200078e0204 */
[----:B------:R-:W-:Y:S01]  /*9040*/  SHF.R.S32.HI R83, RZ, 0x18, R97 ;  /* 0x00000018ff537819 */ /* 0x000fe20000011461 */
[----:B------:R-:W-:Y:S01]  /*9050*/  IMAD R41, R76, R45, RZ ;  /* 0x0000002d4c297224 */ /* 0x000fe200078e02ff */
[----:B------:R-:W-:Y:S01]  /*9060*/  SHF.L.U32 R102, R98, 0x10, RZ ;  /* 0x0000001062667819 */ /* 0x000fe200000006ff */
[----:B------:R-:W-:Y:S01]  /*9070*/  IMAD R7, R76, R15, RZ ;  /* 0x0000000f4c077224 */ /* 0x000fe200078e02ff */
[----:B------:R-:W-:Y:S01]  /*9080*/  SHF.L.U32 R101, R98, 0x8, RZ ;  /* 0x0000000862657819 */ /* 0x000fe200000006ff */
[----:B------:R-:W-:Y:S01]  /*9090*/  IMAD R45, R76, R49, RZ ;  /* 0x000000314c2d7224 */ /* 0x000fe200078e02ff */
[C---:B------:R-:W-:Y:S01]  /*90a0*/  PRMT R100, R99.reuse, 0x8880, RZ ;  /* 0x0000888063647816 */ /* 0x040fe200000000ff */
[-C--:B------:R-:W-:Y:S01]  /*90b0*/  IMAD R5, R64, R80.reuse, R5 ;  /* 0x0000005040057224 */ /* 0x080fe200078e0205 */
[----:B------:R-:W-:Y:S01]  /*90c0*/  SHF.R.S32.HI R84, RZ, 0x18, R98 ;  /* 0x00000018ff547819 */ /* 0x000fe20000011462 */
[C---:B------:R-:W-:Y:S01]  /*90d0*/  IMAD R49, R76.reuse, R53, RZ ;  /* 0x000000354c317224 */ /* 0x040fe200078e02ff */
[----:B------:R-:W-:Y:S01]  /*90e0*/  SHF.L.U32 R98, R99, 0x10, RZ ;  /* 0x0000001063627819 */ /* 0x000fe200000006ff */
[----:B------:R-:W-:Y:S01]  /*90f0*/  IMAD R53, R76, R57, RZ ;  /* 0x000000394c357224 */ /* 0x000fe200078e02ff */
[----:B------:R-:W-:Y:S01]  /*9100*/  SHF.L.U32 R131, R88, 0x8, RZ ;  /* 0x0000000858837819 */ /* 0x000fe200000006ff */
[-C--:B------:R-:W-:Y:S01]  /*9110*/  IMAD R6, R3, R80.reuse, R6 ;  /* 0x0000005003067224 */ /* 0x080fe200078e0206 */
[----:B------:R-:W-:Y:S01]  /*9120*/  MOV R3, R133 ;  /* 0x0000008500037202 */ /* 0x000fe20000000f00 */
[C---:B------:R-:W-:Y:S01]  /*9130*/  IMAD R57, R76.reuse, R61, RZ ;  /* 0x0000003d4c397224 */ /* 0x040fe200078e02ff */
[----:B------:R-:W-:Y:S01]  /*9140*/  SHF.R.S32.HI R88, RZ, 0x18, R88 ;  /* 0x00000018ff587819 */ /* 0x000fe20000011458 */
[----:B------:R-:W-:Y:S01]  /*9150*/  IMAD R61, R76, R65, RZ ;  /* 0x000000414c3d7224 */ /* 0x000fe200078e02ff */
[----:B------:R-:W-:Y:S01]  /*9160*/  SHF.R.S32.HI R65, RZ, 0x18, R134 ;  /* 0x00000018ff417819 */ /* 0x000fe20000011486 */
[----:B------:R-:W-:Y:S01]  /*9170*/  IMAD R7, R86, R80, R7 ;  /* 0x0000005056077224 */ /* 0x000fe200078e0207 */
[----:B------:R-:W-:Y:S01]  /*9180*/  SHF.L.U32 R125, R90, 0x8, RZ ;  /* 0x000000085a7d7819 */ /* 0x000fe200000006ff */
[C---:B------:R-:W-:Y:S01]  /*9190*/  IMAD R14, R76.reuse, R18, RZ ;  /* 0x000000124c0e7224 */ /* 0x040fe200078e02ff */
[----:B------:R-:W-:Y:S01]  /*91a0*/  SHF.R.S32.HI R90, RZ, 0x18, R90 ;  /* 0x00000018ff5a7819 */ /* 0x000fe2000001145a */
[----:B------:R-:W-:Y:S01]  /*91b0*/  IMAD R12, R11, R80, R12 ;  /* 0x000000500b0c7224 */ /* 0x000fe200078e020c */
[----:B------:R-:W-:Y:S01]  /*91c0*/  I2IP.S8.S32.SAT R6, R7, R6, RZ ;  /* 0x0000000607067239 */ /* 0x000fe200000014ff */
[----:B------:R-:W-:Y:S01]  /*91d0*/  IMAD R15, R76, R19, RZ ;  /* 0x000000134c0f7224 */ /* 0x000fe200078e02ff */
[----:B------:R-:W-:Y:S01]  /*91e0*/  SHF.L.U32 R119, R92, 0x8, RZ ;  /* 0x000000085c777819 */ /* 0x000fe200000006ff */
[----:B------:R-:W-:Y:S01]  /*91f0*/  IMAD R13, R0, R80, R13 ;  /* 0x00000050000d7224 */ /* 0x000fe200078e020d */
[----:B------:R-:W-:Y:S01]  /*9200*/  I2IP.S8.S32.SAT R170, R5, R4, R6 ;  /* 0x0000000405aa7239 */ /* 0x000fe20000001406 */
[-C--:B------:R-:W-:Y:S01]  /*9210*/  IMAD R14, R65, R80.reuse, R14 ;  /* 0x00000050410e7224 */ /* 0x080fe200078e020e */
[----:B------:R-:W-:Y:S01]  /*9220*/  SHF.R.S32.HI R0, RZ, 0x18, R132 ;  /* 0x00000018ff007819 */ /* 0x000fe20000011484 */
[----:B------:R-:W-:Y:S01]  /*9230*/  IMAD R15, R87, R80, R15 ;  /* 0x00000050570f7224 */ /* 0x000fe200078e020f */
[----:B------:R-:W-:Y:S01]  /*9240*/  MOV R5, R124 ;  /* 0x0000007c00057202 */ /* 0x000fe20000000f00 */
[----:B------:R-:W-:Y:S01]  /*9250*/  IMAD R16, R3, R80, R16 ;  /* 0x0000005003107224 */ /* 0x000fe200078e0210 */
[----:B------:R-:W-:Y:S01]  /*9260*/  SHF.R.S32.HI R3, RZ, 0x18, R131 ;  /* 0x00000018ff037819 */ /* 0x000fe20000011483 */
[C---:B------:R-:W-:Y:S01]  /*9270*/  IMAD R18, R76.reuse, R22, RZ ;  /* 0x000000164c127224 */ /* 0x040fe200078e02ff */
[----:B------:R-:W-:Y:S01]  /*9280*/  I2IP.S8.S32.SAT R14, R15, R14, RZ ;  /* 0x0000000e0f0e7239 */ /* 0x000fe200000014ff */
[----:B------:R-:W-:Y:S01]  /*9290*/  IMAD R19, R76, R23, RZ ;  /* 0x000000174c137224 */ /* 0x000fe200078e02ff */
[----:B------:R-:W-:Y:S01]  /*92a0*/  SHF.R.S32.HI R92, RZ, 0x18, R92 ;  /* 0x00000018ff5c7819 */ /* 0x000fe2000001145c */
[----:B------:R-:W-:Y:S01]  /*92b0*/  IMAD R17, R0, R80, R17 ;  /* 0x0000005000117224 */ /* 0x000fe200078e0211 */
[----:B------:R-:W-:Y:S01]  /*92c0*/  I2IP.S8.S32.SAT R171, R13, R12, R14 ;  /* 0x0000000c0dab7239 */ /* 0x000fe2000000140e */
[----:B------:R-:W-:Y:S01]  /*92d0*/  IMAD.MOV.U32 R7, RZ, RZ, R130 ;  /* 0x000000ffff077224 */ /* 0x000fe200078e0082 */
[----:B------:R-:W-:Y:S01]  /*92e0*/  SHF.R.S32.HI R0, RZ, 0x18, R129 ;  /* 0x00000018ff007819 */ /* 0x000fe20000011481 */
[-C--:B------:R-:W-:Y:S01]  /*92f0*/  IMAD R18, R3, R80.reuse, R18 ;  /* 0x0000005003127224 */ /* 0x080fe200078e0212 */
[----:B------:R-:W-:Y:S01]  /*9300*/  MOV R3, R127 ;  /* 0x0000007f00037202 */ /* 0x000fe20000000f00 */
[----:B------:R-:W-:Y:S01]  /*9310*/  IMAD R19, R88, R80, R19 ;  /* 0x0000005058137224 */ /* 0x000fe200078e0213 */
[----:B------:R-:W-:Y:S01]  /*9320*/  SHF.L.U32 R111, R94, 0x8, RZ ;  /* 0x000000085e6f7819 */ /* 0x000fe200000006ff */
[C---:B------:R-:W-:Y:S01]  /*9330*/  IMAD R22, R76.reuse, R26, RZ ;  /* 0x0000001a4c167224 */ /* 0x040fe200078e02ff */
[----:B------:R-:W-:Y:S01]  /*9340*/  SHF.R.S32.HI R94, RZ, 0x18, R94 ;  /* 0x00000018ff5e7819 */ /* 0x000fe2000001145e */
[----:B------:R-:W-:Y:S01]  /*9350*/  IMAD R20, R7, R80, R20 ;  /* 0x0000005007147224 */ /* 0x000fe200078e0214 */
[----:B------:R-:W-:Y:S01]  /*9360*/  I2IP.S8.S32.SAT R18, R19, R18, RZ ;  /* 0x0000001213127239 */ /* 0x000fe200000014ff */
[----:B------:R-:W-:Y:S01]  /*9370*/  IMAD R23, R76, R27, RZ ;  /* 0x0000001b4c177224 */ /* 0x000fe200078e02ff */
[----:B------:R-:W-:Y:S01]  /*9380*/  SHF.R.S32.HI R7, RZ, 0x18, R122 ;  /* 0x00000018ff077819 */ /* 0x000fe2000001147a */
[----:B------:R-:W-:Y:S01]  /*9390*/  IMAD R21, R0, R80, R21 ;  /* 0x0000005000157224 */ /* 0x000fe200078e0215 */
[----:B------:R-:W-:Y:S01]  /*93a0*/  I2IP.S8.S32.SAT R16, R17, R16, R18 ;  /* 0x0000001011107239 */ /* 0x000fe20000001412 */
[-C--:B------:R-:W-:Y:S01]  /*93b0*/  IMAD R22, R9, R80.reuse, R22 ;  /* 0x0000005009167224 */ /* 0x080fe200078e0216 */
[----:B------:R-:W-:Y:S01]  /*93c0*/  SHF.R.S32.HI R0, RZ, 0x18, R126 ;  /* 0x00000018ff007819 */ /* 0x000fe2000001147e */
[-C--:B------:R-:W-:Y:S01]  /*93d0*/  IMAD R23, R89, R80.reuse, R23 ;  /* 0x0000005059177224 */ /* 0x080fe200078e0217 */
[----:B------:R-:W-:Y:S01]  /*93e0*/  SHF.L.U32 R110, R96, 0x8, RZ ;  /* 0x00000008606e7819 */ /* 0x000fe200000006ff */
        /* <DEDUP_REMOVED lines=8> */
[-C--:B------:R-:W-:Y:S01]  /*9470*/  IMAD R26, R3, R80.reuse, R26 ;  /* 0x00000050031a7224 */ /* 0x080fe200078e021a */
[----:B------:R-:W-:Y:S01]  /*9480*/  SHF.R.S32.HI R0, RZ, 0x18, R123 ;  /* 0x00000018ff007819 */ /* 0x000fe2000001147b */
[----:B------:R-:W-:Y:S01]  /*9490*/  IMAD R27, R90, R80, R27 ;  /* 0x000000505a1b7224 */ /* 0x000fe200078e021b */
[----:B------:R-:W-:Y:S01]  /*94a0*/  MOV R3, R121 ;  /* 0x0000007900037202 */ /* 0x000fe20000000f00 */
[C---:B------:R-:W-:Y:S02]  /*94b0*/  IMAD R30, R76.reuse, R34, RZ ;  /* 0x000000224c1e7224 */ /* 0x040fe400078e02ff */
        /* <DEDUP_REMOVED lines=9> */
[----:B------:R-:W-:Y:S01]  /*9550*/  SHF.R.S32.HI R7, RZ, 0x18, R111 ;  /* 0x00000018ff077819 */ /* 0x000fe2000001146f */
[C---:B------:R-:W-:Y:S02]  /*9560*/  IMAD R34, R76.reuse, R38, RZ ;  /* 0x000000264c227224 */ /* 0x040fe400078e02ff */
[----:B------:R-:W-:Y:S01]  /*9570*/  IMAD R32, R3, R80, R32 ;  /* 0x0000005003207224 */ /* 0x000fe200078e0220 */
[----:B------:R-:W-:Y:S01]  /*9580*/  I2IP.S8.S32.SAT R19, R31, R30, RZ ;  /* 0x0000001e1f137239 */ /* 0x000fe200000014ff */
[----:B------:R-:W-:Y:S01]  /*9590*/  IMAD R35, R76, R39, RZ ;  /* 0x000000274c237224 */ /* 0x000fe200078e02ff */
[----:B------:R-:W-:Y:S01]  /*95a0*/  MOV R3, R118 ;  /* 0x0000007600037202 */ /* 0x000fe20000000f00 */
[----:B------:R-:W-:Y:S01]  /*95b0*/  IMAD R33, R0, R80, R33 ;  /* 0x0000005000217224 */ /* 0x000fe200078e0221 */
[----:B------:R-:W-:Y:S01]  /*95c0*/  I2IP.S8.S32.SAT R19, R29, R28, R19 ;  /* 0x0000001c1d137239 */ /* 0x000fe20000001413 */
[-C--:B------:R-:W-:Y:S01]  /*95d0*/  IMAD R34, R5, R80.reuse, R34 ;  /* 0x0000005005227224 */ /* 0x080fe200078e0222 */
[----:B------:R-:W-:Y:S01]  /*95e0*/  SHF.R.S32.HI R0, RZ, 0x18, R117 ;  /* 0x00000018ff007819 */ /* 0x000fe20000011475 */
[-C--:B------:R-:W-:Y:S02]  /*95f0*/  IMAD R35, R92, R80.reuse, R35 ;  /* 0x000000505c237224 */ /* 0x080fe400078e0223 */
[----:B------:R-:W-:Y:S01]  /*9600*/  IMAD R36, R3, R80, R36 ;  /* 0x0000005003247224 */ /* 0x000fe200078e0224 */
[----:B------:R-:W-:Y:S01]  /*9610*/  SHF.R.S32.HI R3, RZ, 0x18, R116 ;  /* 0x00000018ff037819 */ /* 0x000fe20000011474 */
[C---:B------:R-:W-:Y:S01]  /*9620*/  IMAD R38, R76.reuse, R42, RZ ;  /* 0x0000002a4c267224 */ /* 0x040fe200078e02ff */
[----:B------:R-:W-:Y:S01]  /*9630*/  I2IP.S8.S32.SAT R34, R35, R34, RZ ;  /* 0x0000002223227239 */ /* 0x000fe200000014ff */
[----:B------:R-:W-:Y:S02]  /*9640*/  IMAD R39, R76, R43, RZ ;  /* 0x0000002b4c277224 */ /* 0x000fe400078e02ff */
[----:B------:R-:W-:Y:S01]  /*9650*/  IMAD R37, R0, R80, R37 ;  /* 0x0000005000257224 */ /* 0x000fe200078e0225 */
[----:B------:R-:W-:Y:S01]  /*9660*/  I2IP.S8.S32.SAT R32, R33, R32, R34 ;  /* 0x0000002021207239 */ /* 0x000fe20000001422 */
[----:B------:R-:W-:Y:S01]  /*9670*/  IMAD.MOV.U32 R5, RZ, RZ, R115 ;  /* 0x000000ffff057224 */ /* 0x000fe200078e0073 */
[----:B------:R-:W-:Y:S01]  /*9680*/  SHF.R.S32.HI R0, RZ, 0x18, R113 ;  /* 0x00000018ff007819 */ /* 0x000fe20000011471 */
[-C--:B------:R-:W-:Y:S01]  /*9690*/  IMAD R38, R3, R80.reuse, R38 ;  /* 0x0000005003267224 */ /* 0x080fe200078e0226 */
[----:B------:R-:W-:Y:S01]  /*96a0*/  MOV R3, R109 ;  /* 0x0000006d00037202 */ /* 0x000fe20000000f00 */
[----:B------:R-:W-:Y:S02]  /*96b0*/  IMAD R39, R93, R80, R39 ;  /* 0x000000505d277224 */ /* 0x000fe400078e0227 */
        /* <DEDUP_REMOVED lines=9> */
[-C--:B------:R-:W-:Y:S01]  /*9750*/  IMAD R43, R94, R80.reuse, R43 ;  /* 0x000000505e2b7224 */ /* 0x080fe200078e022b */
[----:B------:R-:W-:Y:S01]  /*9760*/  SHF.R.S32.HI R7, RZ, 0x18, R110 ;  /* 0x00000018ff077819 */ /* 0x000fe2000001146e */
[----:B------:R-:W-:Y:S01]  /*9770*/  IMAD R44, R3, R80, R44 ;  /* 0x00000050032c7224 */ /* 0x000fe200078e022c */
[----:B------:R-:W-:Y:S01]  /*9780*/  SHF.R.S32.HI R3, RZ, 0x18, R105 ;  /* 0x00000018ff037819 */ /* 0x000fe20000011469 */
[C---:B------:R-:W-:Y:S01]  /*9790*/  IMAD R46, R76.reuse, R50, RZ ;  /* 0x000000324c2e7224 */ /* 0x040fe200078e02ff */
[----:B------:R-:W-:Y:S01]  /*97a0*/  I2IP.S8.S32.SAT R34, R43, R42, RZ ;  /* 0x0000002a2b227239 */ /* 0x000fe200000014ff */
[----:B------:R-:W-:Y:S02]  /*97b0*/  IMAD R47, R76, R51, RZ ;  /* 0x000000334c2f7224 */ /* 0x000fe400078e02ff */
        /* <DEDUP_REMOVED lines=10> */
[----:B------:R-:W-:Y:S01]  /*9860*/  MOV R5, R103 ;  /* 0x0000006700057202 */ /* 0x000fe20000000f00 */
[-C--:B------:R-:W-:Y:S01]  /*9870*/  IMAD R49, R0, R80.reuse, R49 ;  /* 0x0000005000317224 */ /* 0x080fe200078e0231 */
[----:B------:R-:W-:Y:S01]  /*9880*/  SHF.R.S32.HI R0, RZ, 0x18, R106 ;  /* 0x00000018ff007819 */ /* 0x000fe2000001146a */
[----:B------:R-:W-:Y:S01]  /*9890*/  IMAD R50, R7, R80, R50 ;  /* 0x0000005007327224 */ /* 0x000fe200078e0232 */
[----:B------:R-:W-:Y:S01]  /*98a0*/  I2IP.S8.S32.SAT R35, R45, R44, R35 ;  /* 0x0000002c2d237239 */ /* 0x000fe20000001423 */
[-C--:B------:R-:W-:Y:S02]  /*98b0*/  IMAD R51, R82, R80.reuse, R51 ;  /* 0x0000005052337224 */ /* 0x080fe400078e0233 */
[----:B------:R-:W-:Y:S01]  /*98c0*/  IMAD R52, R3, R80, R52 ;  /* 0x0000005003347224 */ /* 0x000fe200078e0234 */
[----:B------:R-:W-:Y:S01]  /*98d0*/  SHF.R.S32.HI R3, RZ, 0x18, R104 ;  /* 0x00000018ff037819 */ /* 0x000fe20000011468 */
[----:B------:R-:W-:Y:S01]  /*98e0*/  IMAD R54, R76, R58, RZ ;  /* 0x0000003a4c367224 */ /* 0x000fe200078e02ff */
[----:B------:R-:W-:Y:S01]  /*98f0*/  I2IP.S8.S32.SAT R50, R51, R50, RZ ;  /* 0x0000003233327239 */ /* 0x000fe200000014ff */
[----:B------:R-:W-:Y:S01]  /*9900*/  IMAD R53, R0, R80, R53 ;  /* 0x0000005000357224 */ /* 0x000fe200078e0235 */
[----:B------:R-:W-:Y:S01]  /*9910*/  SHF.R.S32.HI R0, RZ, 0x18, R102 ;  /* 0x00000018ff007819 */ /* 0x000fe20000011466 */
[C---:B------:R-:W-:Y:S01]  /*9920*/  IMAD R55, R76.reuse, R59, RZ ;  /* 0x0000003b4c377224 */ /* 0x040fe200078e02ff */
[----:B------:R-:W-:Y:S01]  /*9930*/  I2IP.S8.S32.SAT R48, R49, R48, R50 ;  /* 0x0000003031307239 */ /* 0x000fe20000001432 */
[-C--:B------:R-:W-:Y:S01]  /*9940*/  IMAD R54, R3, R80.reuse, R54 ;  /* 0x0000005003367224 */ /* 0x080fe200078e0236 */
[----:B------:R-:W-:Y:S01]  /*9950*/  SHF.R.S32.HI R3, RZ, 0x18, R101 ;  /* 0x00000018ff037819 */ /* 0x000fe20000011465 */
[-C--:B------:R-:W-:Y:S02]  /*9960*/  IMAD R55, R83, R80.reuse, R55 ;  /* 0x0000005053377224 */ /* 0x080fe400078e0237 */
[----:B------:R-:W-:Y:S02]  /*9970*/  IMAD R56, R5, R80, R56 ;  /* 0x0000005005387224 */ /* 0x000fe400078e0238 */
[----:B------:R-:W-:Y:S01]  /*9980*/  IMAD R58, R76, R62, RZ ;  /* 0x0000003e4c3a7224 */ /* 0x000fe200078e02ff */
[----:B------:R-:W-:Y:S01]  /*9990*/  I2IP.S8.S32.SAT R49, R55, R54, RZ ;  /* 0x0000003637317239 */ /* 0x000fe200000014ff */
[----:B------:R-:W-:Y:S01]  /*99a0*/  IMAD R57, R0, R80, R57 ;  /* 0x0000005000397224 */ /* 0x000fe200078e0239 */
[----:B------:R-:W-:Y:S01]  /*99b0*/  SHF.R.S32.HI R0, RZ, 0x18, R98 ;  /* 0x00000018ff007819 */ /* 0x000fe20000011462 */
[----:B------:R-:W-:Y:S01]  /*99c0*/  IMAD R59, R76, R63, RZ ;  /* 0x0000003f4c3b7224 */ /* 0x000fe200078e02ff */
[----:B------:R-:W-:Y:S01]  /*99d0*/  I2IP.S8.S32.SAT R49, R53, R52, R49 ;  /* 0x0000003435317239 */ /* 0x000fe20000001431 */
[----:B------:R-:W-:Y:S02]  /*99e0*/  IMAD.MOV.U32 R5, RZ, RZ, R100 ;  /* 0x000000ffff057224 */ /* 0x000fe400078e0064 */
[-C--:B------:R-:W-:Y:S02]  /*99f0*/  IMAD R58, R3, R80.reuse, R58 ;  /* 0x00000050033a7224 */ /* 0x080fe400078e023a */
[----:B------:R-:W-:Y:S02]  /*9a00*/  IMAD.SHL.U32 R97, R99, 0x100, RZ ;  /* 0x0000010063617824 */ /* 0x000fe400078e00ff */
[-C--:B------:R-:W-:Y:S02]  /*9a10*/  IMAD R59, R84, R80.reuse, R59 ;  /* 0x00000050543b7224 */ /* 0x080fe400078e023b */
[-C--:B------:R-:W-:Y:S01]  /*9a20*/  IMAD R60, R5, R80.reuse, R60 ;  /* 0x00000050053c7224 */ /* 0x080fe200078e023c */
[----:B------:R-:W-:Y:S01]  /*9a30*/  SHF.R.S32.HI R3, RZ, 0x18, R97 ;  /* 0x00000018ff037819 */ /* 0x000fe20000011461 */
[----:B------:R-:W-:Y:S01]  /*9a40*/  IMAD R61, R0, R80, R61 ;  /* 0x00000050003d7224 */ /* 0x000fe200078e023d */
[----:B------:R-:W-:Y:S01]  /*9a50*/  LOP3.LUT R0, R152, UR8, RZ, 0xfc, !PT ;  /* 0x0000000898007c12 */ /* 0x000fe2000f8efcff */
[C---:B------:R-:W-:Y:S01]  /*9a60*/  IMAD R62, R76.reuse, R66, RZ ;  /* 0x000000424c3e7224 */ /* 0x040fe200078e02ff */
[----:B------:R-:W-:Y:S01]  /*9a70*/  I2IP.S8.S32.SAT R50, R59, R58, RZ ;  /* 0x0000003a3b327239 */ /* 0x000fe200000014ff */
[----:B------:R-:W-:Y:S02]  /*9a80*/  IMAD R63, R76, R67, RZ ;  /* 0x000000434c3f7224 */ /* 0x000fe400078e02ff */
[----:B------:R1:W-:Y:S01]  /*9a90*/  STS.128 [R0+UR49+0x6200], R168 ;  /* 0x006200a800007988 */ /* 0x0003e20008000c31 */
[-C--:B------:R-:W-:Y:S01]  /*9aa0*/  IMAD R62, R3, R80.reuse, R62 ;  /* 0x00000050033e7224 */ /* 0x080fe200078e023e */
[----:B------:R-:W-:Y:S01]  /*9ab0*/  IADD3 R3, PT, PT, R0, UR49, RZ ;  /* 0x0000003100037c10 */ /* 0x000fe2000fffe0ff */
[----:B------:R-:W-:Y:S01]  /*9ac0*/  IMAD R63, R96, R80, R63 ;  /* 0x00000050603f7224 */ /* 0x000fe200078e023f */
[----:B------:R-:W-:Y:S02]  /*9ad0*/  I2IP.S8.S32.SAT R50, R57, R56, R50 ;  /* 0x0000003839327239 */ /* 0x000fe40000001432 */
        /* <DEDUP_REMOVED lines=24> */
.L_x_120:
[----:B------:R-:W-:Y:S05]  /*9c60*/  BSYNC.RECONVERGENT B0 ;  /* 0x0000000000007941 */ /* 0x000fea0003800200 */
.L_x_119:
[----:B-1----:R-:W-:Y:S01]  /*9c70*/  IADD3 R0, PT, PT, R79, 0x1, RZ ;  /* 0x000000014f007810 */ /* 0x002fe20007ffe0ff */
[----:B------:R-:W-:Y:S04]  /*9c80*/  BSSY.RECONVERGENT B0, `(.L_x_121) ;  /* 0x0000003000007945 */ /* 0x000fe80003800200 */
[----:B------:R-:W-:Y:S05]  /*9c90*/  @P0 BRA `(.L_x_122) ;  /* 0x0000000000040947 */ /* 0x000fea0003800000 */
[----:B------:R-:W-:Y:S04]  /*9ca0*/  DEPBAR.LE SB0, 0x1 ;  /* 0x000080400000791a */ /* 0x000fe80000000000 */
.L_x_122:
[----:B------:R-:W-:Y:S05]  /*9cb0*/  BSYNC.RECONVERGENT B0 ;  /* 0x0000000000007941 */ /* 0x000fea0003800200 */
.L_x_121:
[----:B------:R-:W-:Y:S01]  /*9cc0*/  BAR.SYNC.DEFER_BLOCKING 0x1, 0x80 ;  /* 0x0042000000007b1d */ /* 0x000fe20000010000 */
[----:B------:R-:W-:Y:S01]  /*9cd0*/  ISETP.NE.AND P2, PT, R166, RZ, PT ;  /* 0x000000ffa600720c */ /* 0x000fe20003f45270 */
[----:B------:R-:W-:Y:S01]  /*9ce0*/  UISETP.NE.AND UP0, UPT, UR54, 0x2, UPT ;  /* 0x000000023600788c */ /* 0x000fe2000bf05270 */
[----:B------:R-:W-:Y:S01]  /*9cf0*/  ISETP.NE.AND P0, PT, R167, 0x2, PT ;  /* 0x00000002a700780c */ /* 0x000fe20003f05270 */
[----:B------:R-:W-:Y:S01]  /*9d00*/  IMAD.IADD R20, R75, 0x1, R143 ;  /* 0x000000014b147824 */ /* 0x000fe200078e028f */
[----:B------:R-:W-:Y:S01]  /*9d10*/  ISETP.NE.AND P1, PT, R0, 0x2, PT ;  /* 0x000000020000780c */ /* 0x000fe20003f25270 */
[----:B------:R-:W-:Y:S01]  /*9d20*/  USEL UR54, UR54, URZ, UP0 ;  /* 0x000000ff36367287 */ /* 0x000fe20008000000 */
[----:B------:R-:W-:Y:S01]  /*9d30*/  SEL R3, RZ, 0x1, P0 ;  /* 0x00000001ff037807 */ /* 0x000fe20000000000 */
[----:B------:R-:W-:Y:S01]  /*9d40*/  IMAD.IADD R21, R77, 0x1, R150 ;  /* 0x000000014d157824 */ /* 0x000fe200078e0296 */
[----:B------:R-:W-:Y:S02]  /*9d50*/  SEL R4, RZ, 0x1, P1 ;  /* 0x00000001ff047807 */ /* 0x000fe40000800000 */
[----:B------:R-:W-:Y:S02]  /*9d60*/  LOP3.LUT R160, R160, R3, RZ, 0x3c, !PT ;  /* 0x00000003a0a07212 */ /* 0x000fe400078e3cff */
[----:B------:R-:W-:Y:S02]  /*9d70*/  LOP3.LUT R161, R161, R4, RZ, 0x3c, !PT ;  /* 0x00000004a1a17212 */ /* 0x000fe400078e3cff */
[----:B------:R-:W-:Y:S02]  /*9d80*/  @P2 R2UR UR36, R157 ;  /* 0x000000009d2422ca */ /* 0x000fe400000e0000 */
[----:B------:R-:W-:Y:S02]  /*9d90*/  SEL R167, R167, RZ, P0 ;  /* 0x000000ffa7a77207 */ /* 0x000fe40000000000 */
[----:B------:R-:W-:Y:S01]  /*9da0*/  SEL R79, R0, RZ, P1 ;  /* 0x000000ff004f7207 */ /* 0x000fe20000800000 */
[----:B------:R-:W-:Y:S10]  /*9db0*/  @P2 BRA `(.L_x_123) ;  /* 0xffffffac00982947 */ /* 0x000ff4000383ffff */
[----:B------:R-:W-:Y:S05]  /*9dc0*/  EXIT ;  /* 0x000000000000794d */ /* 0x000fea0003800000 */
.L_x_20:
[----:B--2---:R2:W1:Y:S02]  /*9dd0*/  SYNCS.PHASECHK.TRANS64.TRYWAIT P0, [R3+URZ+0x120], R2 ;  /* 0x00012002030075a7 */ /* 0x00446400080011ff */
[----:B-1----:R-:W-:Y:S05]  /*9de0*/  @!P0 NANOSLEEP.SYNCS 0x989680 ;  /* 0x009896800000895d */ /* 0x002fea0003900000 */
[----:B------:R-:W1:Y:S02]  /*9df0*/  @!P0 SYNCS.PHASECHK.TRANS64 P0, [R3+URZ+0x120], R2 ;  /* 0x00012002030085a7 */ /* 0x000e6400080010ff */
[----:B-1----:R-:W-:Y:S05]  /*9e00*/  @!P0 BRA `(.L_x_20) ;  /* 0xfffffffc00f08947 */ /* 0x002fea000383ffff */
[----:B------:R-:W-:Y:S05]  /*9e10*/  BRA `(.L_x_124) ;  /* 0xffffff78000c7947 */ /* 0x000fea000383ffff */
.L_x_23:
[----:B-1----:R-:W-:Y:S07]  /*9e20*/  MOV R2, UR33 ;  /* 0x0000002100027c02 */ /* 0x002fee0008000f00 */
.L_x_125:
[----:B-1----:R1:W2:Y:S02]  /*9e30*/  SYNCS.PHASECHK.TRANS64.TRYWAIT P0, [R2+URZ+0x48], R5 ;  /* 0x00004805020075a7 */ /* 0x0022a400080011ff */
[----:B--2---:R-:W-:Y:S05]  /*9e40*/  @!P0 NANOSLEEP.SYNCS 0x989680 ;  /* 0x009896800000895d */ /* 0x004fea0003900000 */
[----:B------:R-:W2:Y:S02]  /*9e50*/  @!P0 SYNCS.PHASECHK.TRANS64 P0, [R2+URZ+0x48], R5 ;  /* 0x00004805020085a7 */ /* 0x000ea400080010ff */
[----:B--2---:R-:W-:Y:S05]  /*9e60*/  @!P0 BRA `(.L_x_125) ;  /* 0xfffffffc00f08947 */ /* 0x004fea000383ffff */
[----:B------:R-:W-:Y:S05]  /*9e70*/  BRA `(.L_x_22) ;  /* 0xffffff78005c7947 */ /* 0x000fea000383ffff */
.L_x_29:
[----:B-1----:R-:W-:Y:S07]  /*9e80*/  MOV R2, UR17 ;  /* 0x0000001100027c02 */ /* 0x002fee0008000f00 */
.L_x_126:
[----:B-1----:R1:W2:Y:S02]  /*9e90*/  SYNCS.PHASECHK.TRANS64.TRYWAIT P0, [R2+URZ+0x48], R5 ;  /* 0x00004805020075a7 */ /* 0x0022a400080011ff */
[----:B--2---:R-:W-:Y:S05]  /*9ea0*/  @!P0 NANOSLEEP.SYNCS 0x989680 ;  /* 0x009896800000895d */ /* 0x004fea0003900000 */
[----:B------:R-:W2:Y:S02]  /*9eb0*/  @!P0 SYNCS.PHASECHK.TRANS64 P0, [R2+URZ+0x48], R5 ;  /* 0x00004805020085a7 */ /* 0x000ea400080010ff */
[----:B--2---:R-:W-:Y:S05]  /*9ec0*/  @!P0 BRA `(.L_x_126) ;  /* 0xfffffffc00f08947 */ /* 0x004fea000383ffff */
[----:B------:R-:W-:Y:S05]  /*9ed0*/  BRA `(.L_x_28) ;  /* 0xffffff7c00047947 */ /* 0x000fea000383ffff */
.L_x_33:
[----:B-1----:R1:W2:Y:S02]  /*9ee0*/  SYNCS.PHASECHK.TRANS64.TRYWAIT P0, [R2+URZ+0xd0], R3 ;  /* 0x0000d003020075a7 */ /* 0x0022a400080011ff */
[----:B--2---:R-:W-:Y:S05]  /*9ef0*/  @!P0 NANOSLEEP.SYNCS 0x989680 ;  /* 0x009896800000895d */ /* 0x004fea0003900000 */
[----:B------:R-:W2:Y:S02]  /*9f00*/  @!P0 SYNCS.PHASECHK.TRANS64 P0, [R2+URZ+0xd0], R3 ;  /* 0x0000d003020085a7 */ /* 0x000ea400080010ff */
[----:B--2---:R-:W-:Y:S05]  /*9f10*/  @!P0 BRA `(.L_x_33) ;  /* 0xfffffffc00f08947 */ /* 0x004fea000383ffff */
[----:B------:R-:W-:Y:S05]  /*9f20*/  BRA `(.L_x_127) ;  /* 0xffffff7c00947947 */ /* 0x000fea000383ffff */
.L_x_37:
[----:B----4-:R-:W-:-:S07]  /*9f30*/  MOV R0, UR5 ;  /* 0x0000000500007c02 */ /* 0x010fce0008000f00 */
.L_x_128:
[----:B-1----:R1:W2:Y:S02]  /*9f40*/  SYNCS.PHASECHK.TRANS64.TRYWAIT P0, [R0+URZ], R3 ;  /* 0x00000003000075a7 */ /* 0x0022a400080011ff */
[----:B--2---:R-:W-:Y:S05]  /*9f50*/  @!P0 NANOSLEEP.SYNCS 0x989680 ;  /* 0x009896800000895d */ /* 0x004fea0003900000 */
[----:B------:R-:W2:Y:S02]  /*9f60*/  @!P0 SYNCS.PHASECHK.TRANS64 P0, [R0+URZ], R3 ;  /* 0x00000003000085a7 */ /* 0x000ea400080010ff */
[----:B--2---:R-:W-:Y:S05]  /*9f70*/  @!P0 BRA `(.L_x_128) ;  /* 0xfffffffc00f08947 */ /* 0x004fea000383ffff */
[----:B------:R-:W-:Y:S05]  /*9f80*/  BRA `(.L_x_129) ;  /* 0xffffff8400047947 */ /* 0x000fea000383ffff */
.L_x_38:
[----:B----4-:R-:W-:-:S07]  /*9f90*/  MOV R0, UR5 ;  /* 0x0000000500007c02 */ /* 0x010fce0008000f00 */
.L_x_130:
[----:B-1----:R1:W2:Y:S02]  /*9fa0*/  SYNCS.PHASECHK.TRANS64.TRYWAIT P0, [R0+URZ], R3 ;  /* 0x00000003000075a7 */ /* 0x0022a400080011ff */
[----:B--2---:R-:W-:Y:S05]  /*9fb0*/  @!P0 NANOSLEEP.SYNCS 0x989680 ;  /* 0x009896800000895d */ /* 0x004fea0003900000 */
[----:B------:R-:W2:Y:S02]  /*9fc0*/  @!P0 SYNCS.PHASECHK.TRANS64 P0, [R0+URZ], R3 ;  /* 0x00000003000085a7 */ /* 0x000ea400080010ff */
[----:B--2---:R-:W-:Y:S05]  /*9fd0*/  @!P0 BRA `(.L_x_130) ;  /* 0xfffffffc00f08947 */ /* 0x004fea000383ffff */
[----:B------:R-:W-:Y:S05]  /*9fe0*/  BRA `(.L_x_131) ;  /* 0xffffff8400107947 */ /* 0x000fea000383ffff */
.L_x_39:
[----:B----4-:R-:W-:-:S07]  /*9ff0*/  MOV R0, UR5 ;  /* 0x0000000500007c02 */ /* 0x010fce0008000f00 */
.L_x_132:
[----:B-1----:R1:W2:Y:S02]  /*a000*/  SYNCS.PHASECHK.TRANS64.TRYWAIT P0, [R0+URZ], R3 ;  /* 0x00000003000075a7 */ /* 0x0022a400080011ff */
[----:B--2---:R-:W-:Y:S05]  /*a010*/  @!P0 NANOSLEEP.SYNCS 0x989680 ;  /* 0x009896800000895d */ /* 0x004fea0003900000 */
[----:B------:R-:W2:Y:S02]  /*a020*/  @!P0 SYNCS.PHASECHK.TRANS64 P0, [R0+URZ], R3 ;  /* 0x00000003000085a7 */ /* 0x000ea400080010ff */
[----:B--2---:R-:W-:Y:S05]  /*a030*/  @!P0 BRA `(.L_x_132) ;  /* 0xfffffffc00f08947 */ /* 0x004fea000383ffff */
[----:B------:R-:W-:Y:S05]  /*a040*/  BRA `(.L_x_133) ;  /* 0xffffff84001c7947 */ /* 0x000fea000383ffff */
.L_x_40:
[----:B----4-:R-:W-:-:S07]  /*a050*/  MOV R0, UR5 ;  /* 0x0000000500007c02 */ /* 0x010fce0008000f00 */
.L_x_134:
[----:B-1----:R1:W2:Y:S02]  /*a060*/  SYNCS.PHASECHK.TRANS64.TRYWAIT P0, [R0+URZ], R3 ;  /* 0x00000003000075a7 */ /* 0x0022a400080011ff */
[----:B--2---:R-:W-:Y:S05]  /*a070*/  @!P0 NANOSLEEP.SYNCS 0x989680 ;  /* 0x009896800000895d */ /* 0x004fea0003900000 */
[----:B------:R-:W2:Y:S02]  /*a080*/  @!P0 SYNCS.PHASECHK.TRANS64 P0, [R0+URZ], R3 ;  /* 0x00000003000085a7 */ /* 0x000ea400080010ff */
[----:B--2---:R-:W-:Y:S05]  /*a090*/  @!P0 BRA `(.L_x_134) ;  /* 0xfffffffc00f08947 */ /* 0x004fea000383ffff */
[----:B------:R-:W-:Y:S05]  /*a0a0*/  BRA `(.L_x_135) ;  /* 0xffffff8400287947 */ /* 0x000fea000383ffff */
.L_x_41:
[----:B----4-:R-:W-:-:S07]  /*a0b0*/  MOV R0, UR5 ;  /* 0x0000000500007c02 */ /* 0x010fce0008000f00 */
.L_x_136:
[----:B-1----:R1:W2:Y:S02]  /*a0c0*/  SYNCS.PHASECHK.TRANS64.TRYWAIT P0, [R0+URZ], R3 ;  /* 0x00000003000075a7 */ /* 0x0022a400080011ff */
[----:B--2---:R-:W-:Y:S05]  /*a0d0*/  @!P0 NANOSLEEP.SYNCS 0x989680 ;  /* 0x009896800000895d */ /* 0x004fea0003900000 */
[----:B------:R-:W2:Y:S02]  /*a0e0*/  @!P0 SYNCS.PHASECHK.TRANS64 P0, [R0+URZ], R3 ;  /* 0x00000003000085a7 */ /* 0x000ea400080010ff */
[----:B--2---:R-:W-:Y:S05]  /*a0f0*/  @!P0 BRA `(.L_x_136) ;  /* 0xfffffffc00f08947 */ /* 0x004fea000383ffff */
[----:B------:R-:W-:Y:S05]  /*a100*/  BRA `(.L_x_137) ;  /* 0xffffff8400347947 */ /* 0x000fea000383ffff */
.L_x_42:
[----:B----4-:R-:W-:-:S07]  /*a110*/  MOV R0, UR5 ;  /* 0x0000000500007c02 */ /* 0x010fce0008000f00 */
.L_x_138:
[----:B-1----:R1:W2:Y:S02]  /*a120*/  SYNCS.PHASECHK.TRANS64.TRYWAIT P0, [R0+URZ], R3 ;  /* 0x00000003000075a7 */ /* 0x0022a400080011ff */
[----:B--2---:R-:W-:Y:S05]  /*a130*/  @!P0 NANOSLEEP.SYNCS 0x989680 ;  /* 0x009896800000895d */ /* 0x004fea0003900000 */
[----:B------:R-:W2:Y:S02]  /*a140*/  @!P0 SYNCS.PHASECHK.TRANS64 P0, [R0+URZ], R3 ;  /* 0x00000003000085a7 */ /* 0x000ea400080010ff */
[----:B--2---:R-:W-:Y:S05]  /*a150*/  @!P0 BRA `(.L_x_138) ;  /* 0xfffffffc00f08947 */ /* 0x004fea000383ffff */
[----:B------:R-:W-:Y:S05]  /*a160*/  BRA `(.L_x_139) ;  /* 0xffffff8400407947 */ /* 0x000fea000383ffff */
.L_x_43:
[----:B----4-:R-:W-:-:S07]  /*a170*/  MOV R0, UR5 ;  /* 0x0000000500007c02 */ /* 0x010fce0008000f00 */
.L_x_140:
[----:B-1----:R1:W2:Y:S02]  /*a180*/  SYNCS.PHASECHK.TRANS64.TRYWAIT P0, [R0+URZ], R3 ;  /* 0x00000003000075a7 */ /* 0x0022a400080011ff */
[----:B--2---:R-:W-:Y:S05]  /*a190*/  @!P0 NANOSLEEP.SYNCS 0x989680 ;  /* 0x009896800000895d */ /* 0x004fea0003900000 */
[----:B------:R-:W2:Y:S02]  /*a1a0*/  @!P0 SYNCS.PHASECHK.TRANS64 P0, [R0+URZ], R3 ;  /* 0x00000003000085a7 */ /* 0x000ea400080010ff */
[----:B--2---:R-:W-:Y:S05]  /*a1b0*/  @!P0 BRA `(.L_x_140) ;  /* 0xfffffffc00f08947 */ /* 0x004fea000383ffff */
[----:B------:R-:W-:Y:S05]  /*a1c0*/  BRA `(.L_x_141) ;  /* 0xffffff84004c7947 */ /* 0x000fea000383ffff */
.L_x_44:
[----:B----4-:R-:W-:-:S07]  /*a1d0*/  MOV R0, UR5 ;  /* 0x0000000500007c02 */ /* 0x010fce0008000f00 */
.L_x_142:
[----:B-1----:R1:W2:Y:S02]  /*a1e0*/  SYNCS.PHASECHK.TRANS64.TRYWAIT P0, [R0+URZ], R3 ;  /* 0x00000003000075a7 */ /* 0x0022a400080011ff */
[----:B--2---:R-:W-:Y:S05]  /*a1f0*/  @!P0 NANOSLEEP.SYNCS 0x989680 ;  /* 0x009896800000895d */ /* 0x004fea0003900000 */
[----:B------:R-:W2:Y:S02]  /*a200*/  @!P0 SYNCS.PHASECHK.TRANS64 P0, [R0+URZ], R3 ;  /* 0x00000003000085a7 */ /* 0x000ea400080010ff */
[----:B--2---:R-:W-:Y:S05]  /*a210*/  @!P0 BRA `(.L_x_142) ;  /* 0xfffffffc00f08947 */ /* 0x004fea000383ffff */
[----:B------:R-:W-:Y:S05]  /*a220*/  BRA `(.L_x_143) ;  /* 0xffffff8400587947 */ /* 0x000fea000383ffff */
.L_x_47:
[----:B-1----:R1:W2:Y:S02]  /*a230*/  SYNCS.PHASECHK.TRANS64.TRYWAIT P0, [R0+URZ+0x110], R5 ;  /* 0x00011005000075a7 */ /* 0x0022a400080011ff */
[----:B--2---:R-:W-:Y:S05]  /*a240*/  @!P0 NANOSLEEP.SYNCS 0x989680 ;  /* 0x009896800000895d */ /* 0x004fea0003900000 */
[----:B------:R-:W2:Y:S02]  /*a250*/  @!P0 SYNCS.PHASECHK.TRANS64 P0, [R0+URZ+0x110], R5 ;  /* 0x00011005000085a7 */ /* 0x000ea400080010ff */
[----:B--2---:R-:W-:Y:S05]  /*a260*/  @!P0 BRA `(.L_x_47) ;  /* 0xfffffffc00f08947 */ /* 0x004fea000383ffff */
[----:B------:R-:W-:Y:S05]  /*a270*/  BRA `(.L_x_144) ;  /* 0xffffff8400b47947 */ /* 0x000fea000383ffff */
.L_x_48:
[----:B------:R-:W-:-:S07]  /*a280*/  MOV R0, UR5 ;  /* 0x0000000500007c02 */ /* 0x000fce0008000f00 */
.L_x_145:
[----:B-1----:R1:W2:Y:S02]  /*a290*/  SYNCS.PHASECHK.TRANS64.TRYWAIT P0, [R0+URZ+0xe0], R5 ;  /* 0x0000e005000075a7 */ /* 0x0022a400080011ff */
[----:B--2---:R-:W-:Y:S05]  /*a2a0*/  @!P0 NANOSLEEP.SYNCS 0x989680 ;  /* 0x009896800000895d */ /* 0x004fea0003900000 */
[----:B------:R-:W2:Y:S02]  /*a2b0*/  @!P0 SYNCS.PHASECHK.TRANS64 P0, [R0+URZ+0xe0], R5 ;  /* 0x0000e005000085a7 */ /* 0x000ea400080010ff */
[----:B--2---:R-:W-:Y:S05]  /*a2c0*/  @!P0 BRA `(.L_x_145) ;  /* 0xfffffffc00f08947 */ /* 0x004fea000383ffff */
[----:B------:R-:W-:Y:S05]  /*a2d0*/  BRA `(.L_x_146) ;  /* 0xffffff8400c47947 */ /* 0x000fea000383ffff */
.L_x_49:
[----:B-1----:R1:W2:Y:S02]  /*a2e0*/  SYNCS.PHASECHK.TRANS64.TRYWAIT P1, [R0+URZ+0xd0], R5 ;  /* 0x0000d005000075a7 */ /* 0x0022a400080211ff */
[----:B--2---:R-:W-:Y:S05]  /*a2f0*/  @!P1 NANOSLEEP.SYNCS 0x989680 ;  /* 0x009896800000995d */ /* 0x004fea0003900000 */
[----:B------:R-:W2:Y:S02]  /*a300*/  @!P1 SYNCS.PHASECHK.TRANS64 P1, [R0+URZ+0xd0], R5 ;  /* 0x0000d005000095a7 */ /* 0x000ea400080210ff */
[----:B--2---:R-:W-:Y:S05]  /*a310*/  @!P1 BRA `(.L_x_49) ;  /* 0xfffffffc00f09947 */ /* 0x004fea000383ffff */
[----:B------:R-:W-:Y:S05]  /*a320*/  BRA `(.L_x_147) ;  /* 0xffffff8400f47947 */ /* 0x000fea000383ffff */
.L_x_52:
[----:B------:R-:W-:-:S07]  /*a330*/  MOV R0, UR5 ;  /* 0x0000000500007c02 */ /* 0x000fce0008000f00 */
.L_x_148:
[----:B-1----:R1:W2:Y:S02]  /*a340*/  SYNCS.PHASECHK.TRANS64.TRYWAIT P0, [R0+URZ+0xe0], R3 ;  /* 0x0000e003000075a7 */ /* 0x0022a400080011ff */
[----:B--2---:R-:W-:Y:S05]  /*a350*/  @!P0 NANOSLEEP.SYNCS 0x989680 ;  /* 0x009896800000895d */ /* 0x004fea0003900000 */
[----:B------:R-:W2:Y:S02]  /*a360*/  @!P0 SYNCS.PHASECHK.TRANS64 P0, [R0+URZ+0xe0], R3 ;  /* 0x0000e003000085a7 */ /* 0x000ea400080010ff */
[----:B--2---:R-:W-:Y:S05]  /*a370*/  @!P0 BRA `(.L_x_148) ;  /* 0xfffffffc00f08947 */ /* 0x004fea000383ffff */
[----:B------:R-:W-:Y:S05]  /*a380*/  BRA `(.L_x_51) ;  /* 0xffffff8800487947 */ /* 0x000fea000383ffff */
.L_x_59:
[----:B-1----:R1:W2:Y:S02]  /*a390*/  SYNCS.PHASECHK.TRANS64.TRYWAIT P1, [R0+URZ+0xd0], R5 ;  /* 0x0000d005000075a7 */ /* 0x0022a400080211ff */
[----:B--2---:R-:W-:Y:S05]  /*a3a0*/  @!P1 NANOSLEEP.SYNCS 0x989680 ;  /* 0x009896800000995d */ /* 0x004fea0003900000 */
[----:B------:R-:W2:Y:S02]  /*a3b0*/  @!P1 SYNCS.PHASECHK.TRANS64 P1, [R0+URZ+0xd0], R5 ;  /* 0x0000d005000095a7 */ /* 0x000ea400080210ff */
[----:B--2---:R-:W-:Y:S05]  /*a3c0*/  @!P1 BRA `(.L_x_59) ;  /* 0xfffffffc00f09947 */ /* 0x004fea000383ffff */
[----:B------:R-:W-:Y:S05]  /*a3d0*/  BRA `(.L_x_149) ;  /* 0xffffff8c00a87947 */ /* 0x000fea000383ffff */
.L_x_60:
[----:B------:R-:W-:-:S07]  /*a3e0*/  MOV R3, UR14 ;  /* 0x0000000e00037c02 */ /* 0x000fce0008000f00 */
.L_x_150:
[----:B-1----:R1:W2:Y:S02]  /*a3f0*/  SYNCS.PHASECHK.TRANS64.TRYWAIT P0, [R3+URZ+0x100], R0 ;  /* 0x00010000030075a7 */ /* 0x0022a400080011ff */
[----:B--2---:R-:W-:Y:S05]  /*a400*/  @!P0 NANOSLEEP.SYNCS 0x989680 ;  /* 0x009896800000895d */ /* 0x004fea0003900000 */
[----:B------:R-:W2:Y:S02]  /*a410*/  @!P0 SYNCS.PHASECHK.TRANS64 P0, [R3+URZ+0x100], R0 ;  /* 0x00010000030085a7 */ /* 0x000ea400080010ff */
[----:B--2---:R-:W-:Y:S05]  /*a420*/  @!P0 BRA `(.L_x_150) ;  /* 0xfffffffc00f08947 */ /* 0x004fea000383ffff */
[----:B------:R-:W-:Y:S05]  /*a430*/  BRA `(.L_x_151) ;  /* 0xffffff8c00e07947 */ /* 0x000fea000383ffff */
.L_x_63:
[----:B------:R-:W-:Y:S07]  /*a440*/  MOV R0, UR7 ;  /* 0x0000000700007c02 */ /* 0x000fee0008000f00 */
.L_x_152:
[----:B-1----:R1:W2:Y:S02]  /*a450*/  SYNCS.PHASECHK.TRANS64.TRYWAIT P0, [R0+URZ], R3 ;  /* 0x00000003000075a7 */ /* 0x0022a400080011ff */
[----:B--2---:R-:W-:Y:S05]  /*a460*/  @!P0 NANOSLEEP.SYNCS 0x989680 ;  /* 0x009896800000895d */ /* 0x004fea0003900000 */
[----:B------:R-:W2:Y:S02]  /*a470*/  @!P0 SYNCS.PHASECHK.TRANS64 P0, [R0+URZ], R3 ;  /* 0x00000003000085a7 */ /* 0x000ea400080010ff */
[----:B--2---:R-:W-:Y:S05]  /*a480*/  @!P0 BRA `(.L_x_152) ;  /* 0xfffffffc00f08947 */ /* 0x004fea000383ffff */
[----:B------:R-:W-:Y:S05]  /*a490*/  BRA `(.L_x_62) ;  /* 0xffffff8c00fc7947 */ /* 0x000fea000383ffff */
.L_x_66:
[----:B------:R-:W-:-:S07]  /*a4a0*/  MOV R0, UR5 ;  /* 0x0000000500007c02 */ /* 0x000fce0008000f00 */
.L_x_153:
[----:B--2---:R2:W3:Y:S02]  /*a4b0*/  SYNCS.PHASECHK.TRANS64.TRYWAIT P0, [R0+URZ], R3 ;  /* 0x00000003000075a7 */ /* 0x0044e400080011ff */
[----:B---3--:R-:W-:Y:S05]  /*a4c0*/  @!P0 NANOSLEEP.SYNCS 0x989680 ;  /* 0x009896800000895d */ /* 0x008fea0003900000 */
[----:B------:R-:W3:Y:S02]  /*a4d0*/  @!P0 SYNCS.PHASECHK.TRANS64 P0, [R0+URZ], R3 ;  /* 0x00000003000085a7 */ /* 0x000ee400080010ff */
[----:B---3--:R-:W-:Y:S05]  /*a4e0*/  @!P0 BRA `(.L_x_153) ;  /* 0xfffffffc00f08947 */ /* 0x008fea000383ffff */
[----:B------:R-:W-:Y:S05]  /*a4f0*/  BRA `(.L_x_154) ;  /* 0xffffff9000b07947 */ /* 0x000fea000383ffff */
.L_x_67:
[----:B------:R-:W-:-:S07]  /*a500*/  MOV R0, UR6 ;  /* 0x0000000600007c02 */ /* 0x000fce0008000f00 */
.L_x_155:
[----:B--2---:R2:W3:Y:S02]  /*a510*/  SYNCS.PHASECHK.TRANS64.TRYWAIT P0, [R0+URZ], R3 ;  /* 0x00000003000075a7 */ /* 0x0044e400080011ff */
[----:B---3--:R-:W-:Y:S05]  /*a520*/  @!P0 NANOSLEEP.SYNCS 0x989680 ;  /* 0x009896800000895d */ /* 0x008fea0003900000 */
[----:B------:R-:W3:Y:S02]  /*a530*/  @!P0 SYNCS.PHASECHK.TRANS64 P0, [R0+URZ], R3 ;  /* 0x00000003000085a7 */ /* 0x000ee400080010ff */
[----:B---3--:R-:W-:Y:S05]  /*a540*/  @!P0 BRA `(.L_x_155) ;  /* 0xfffffffc00f08947 */ /* 0x008fea000383ffff */
[----:B------:R-:W-:Y:S05]  /*a550*/  BRA `(.L_x_156) ;  /* 0xffffff9000bc7947 */ /* 0x000fea000383ffff */
.L_x_72:
[----:B--2---:R2:W3:Y:S02]  /*a560*/  SYNCS.PHASECHK.TRANS64.TRYWAIT P0, [R0+URZ+0xd0], R3 ;  /* 0x0000d003000075a7 */ /* 0x0044e400080011ff */
[----:B---3--:R-:W-:Y:S05]  /*a570*/  @!P0 NANOSLEEP.SYNCS 0x989680 ;  /* 0x009896800000895d */ /* 0x008fea0003900000 */
[----:B------:R-:W3:Y:S02]  /*a580*/  @!P0 SYNCS.PHASECHK.TRANS64 P0, [R0+URZ+0xd0], R3 ;  /* 0x0000d003000085a7 */ /* 0x000ee400080010ff */
[----:B---3--:R-:W-:Y:S05]  /*a590*/  @!P0 BRA `(.L_x_72) ;  /* 0xfffffffc00f08947 */ /* 0x008fea000383ffff */
[----:B------:R-:W-:Y:S05]  /*a5a0*/  BRA `(.L_x_157) ;  /* 0xffffff9400c47947 */ /* 0x000fea000383ffff */
.L_x_75:
[----:B------:R-:W-:Y:S07]  /*a5b0*/  MOV R0, UR7 ;  /* 0x0000000700007c02 */ /* 0x000fee0008000f00 */
.L_x_158:
[----:B--2---:R2:W3:Y:S02]  /*a5c0*/  SYNCS.PHASECHK.TRANS64.TRYWAIT P0, [R0+URZ+0xc8], R3 ;  /* 0x0000c803000075a7 */ /* 0x0044e400080011ff */
[----:B---3--:R-:W-:Y:S05]  /*a5d0*/  @!P0 NANOSLEEP.SYNCS 0x989680 ;  /* 0x009896800000895d */ /* 0x008fea0003900000 */
[----:B------:R-:W3:Y:S02]  /*a5e0*/  @!P0 SYNCS.PHASECHK.TRANS64 P0, [R0+URZ+0xc8], R3 ;  /* 0x0000c803000085a7 */ /* 0x000ee400080010ff */
[----:B---3--:R-:W-:Y:S05]  /*a5f0*/  @!P0 BRA `(.L_x_158) ;  /* 0xfffffffc00f08947 */ /* 0x008fea000383ffff */
[----:B------:R-:W-:Y:S05]  /*a600*/  BRA `(.L_x_74) ;  /* 0xffffff9800a47947 */ /* 0x000fea000383ffff */
.L_x_78:
[----:B------:R-:W-:Y:S07]  /*a610*/  MOV R3, UR7 ;  /* 0x0000000700037c02 */ /* 0x000fee0008000f00 */
.L_x_159:
[----:B-1----:R1:W2:Y:S02]  /*a620*/  SYNCS.PHASECHK.TRANS64.TRYWAIT P0, [R3+URZ+0xa8], R12 ;  /* 0x0000a80c030075a7 */ /* 0x0022a400080011ff */
[----:B--2---:R-:W-:Y:S05]  /*a630*/  @!P0 NANOSLEEP.SYNCS 0x989680 ;  /* 0x009896800000895d */ /* 0x004fea0003900000 */
[----:B------:R-:W2:Y:S02]  /*a640*/  @!P0 SYNCS.PHASECHK.TRANS64 P0, [R3+URZ+0xa8], R12 ;  /* 0x0000a80c030085a7 */ /* 0x000ea400080010ff */
[----:B--2---:R-:W-:Y:S05]  /*a650*/  @!P0 BRA `(.L_x_159) ;  /* 0xfffffffc00f08947 */ /* 0x004fea000383ffff */
[----:B------:R-:W-:Y:S05]  /*a660*/  BRA `(.L_x_160) ;  /* 0xffffff9c001c7947 */ /* 0x000fea000383ffff */
.L_x_79:
[----:B-1----:R-:W-:Y:S07]  /*a670*/  MOV R3, UR7 ;  /* 0x0000000700037c02 */ /* 0x002fee0008000f00 */
.L_x_161:
[----:B-1----:R1:W2:Y:S02]  /*a680*/  SYNCS.PHASECHK.TRANS64.TRYWAIT P0, [R3+URZ+0xb0], R12 ;  /* 0x0000b00c030075a7 */ /* 0x0022a400080011ff */
[----:B--2---:R-:W-:Y:S05]  /*a690*/  @!P0 NANOSLEEP.SYNCS 0x989680 ;  /* 0x009896800000895d */ /* 0x004fea0003900000 */
[----:B------:R-:W2:Y:S02]  /*a6a0*/  @!P0 SYNCS.PHASECHK.TRANS64 P0, [R3+URZ+0xb0], R12 ;  /* 0x0000b00c030085a7 */ /* 0x000ea400080010ff */
[----:B--2---:R-:W-:Y:S05]  /*a6b0*/  @!P0 BRA `(.L_x_161) ;  /* 0xfffffffc00f08947 */ /* 0x004fea000383ffff */
[----:B------:R-:W-:Y:S05]  /*a6c0*/  BRA `(.L_x_162) ;  /* 0xffffff9c005c7947 */ /* 0x000fea000383ffff */
.L_x_80:
[----:B------:R-:W-:Y:S07]  /*a6d0*/  MOV R3, UR7 ;  /* 0x0000000700037c02 */ /* 0x000fee0008000f00 */
.L_x_163:
[----:B-1----:R1:W2:Y:S02]  /*a6e0*/  SYNCS.PHASECHK.TRANS64.TRYWAIT P0, [R3+URZ+0xb8], R12 ;  /* 0x0000b80c030075a7 */ /* 0x0022a400080011ff */
[----:B--2---:R-:W-:Y:S05]  /*a6f0*/  @!P0 NANOSLEEP.SYNCS 0x989680 ;  /* 0x009896800000895d */ /* 0x004fea0003900000 */
[----:B------:R-:W2:Y:S02]  /*a700*/  @!P0 SYNCS.PHASECHK.TRANS64 P0, [R3+URZ+0xb8], R12 ;  /* 0x0000b80c030085a7 */ /* 0x000ea400080010ff */
[----:B--2---:R-:W-:Y:S05]  /*a710*/  @!P0 BRA `(.L_x_163) ;  /* 0xfffffffc00f08947 */ /* 0x004fea000383ffff */
[----:B------:R-:W-:Y:S05]  /*a720*/  BRA `(.L_x_164) ;  /* 0xffffff9c00e47947 */ /* 0x000fea000383ffff */
.L_x_82:
[----:B------:R-:W-:-:S07]  /*a730*/  MOV R0, UR7 ;  /* 0x0000000700007c02 */ /* 0x000fce0008000f00 */
.L_x_165:
[----:B-1----:R1:W3:Y:S02]  /*a740*/  SYNCS.PHASECHK.TRANS64.TRYWAIT P0, [R0+URZ+0xa8], R3 ;  /* 0x0000a803000075a7 */ /* 0x0022e400080011ff */
[----:B---3--:R-:W-:Y:S05]  /*a750*/  @!P0 NANOSLEEP.SYNCS 0x989680 ;  /* 0x009896800000895d */ /* 0x008fea0003900000 */
[----:B------:R-:W3:Y:S02]  /*a760*/  @!P0 SYNCS.PHASECHK.TRANS64 P0, [R0+URZ+0xa8], R3 ;  /* 0x0000a803000085a7 */ /* 0x000ee400080010ff */
[----:B---3--:R-:W-:Y:S05]  /*a770*/  @!P0 BRA `(.L_x_165) ;  /* 0xfffffffc00f08947 */ /* 0x008fea000383ffff */
[----:B------:R-:W-:Y:S05]  /*a780*/  BRA `(.L_x_166) ;  /* 0xffffffa000547947 */ /* 0x000fea000383ffff */
.L_x_83:
[----:B-1----:R-:W-:-:S07]  /*a790*/  MOV R0, UR7 ;  /* 0x0000000700007c02 */ /* 0x002fce0008000f00 */
.L_x_167:
[----:B-1----:R1:W3:Y:S02]  /*a7a0*/  SYNCS.PHASECHK.TRANS64.TRYWAIT P0, [R0+URZ+0xb0], R3 ;  /* 0x0000b003000075a7 */ /* 0x0022e400080011ff */
[----:B---3--:R-:W-:Y:S05]  /*a7b0*/  @!P0 NANOSLEEP.SYNCS 0x989680 ;  /* 0x009896800000895d */ /* 0x008fea0003900000 */
[----:B------:R-:W3:Y:S02]  /*a7c0*/  @!P0 SYNCS.PHASECHK.TRANS64 P0, [R0+URZ+0xb0], R3 ;  /* 0x0000b003000085a7 */ /* 0x000ee400080010ff */
[----:B---3--:R-:W-:Y:S05]  /*a7d0*/  @!P0 BRA `(.L_x_167) ;  /* 0xfffffffc00f08947 */ /* 0x008fea000383ffff */
[----:B------:R-:W-:Y:S05]  /*a7e0*/  BRA `(.L_x_168) ;  /* 0xffffffa000447947 */ /* 0x000fea000383ffff */
.L_x_85:
[----:B--2---:R2:W4:Y:S02]  /*a7f0*/  SYNCS.PHASECHK.TRANS64.TRYWAIT P0, [R0+URZ+0xd0], R3 ;  /* 0x0000d003000075a7 */ /* 0x00452400080011ff */
[----:B----4-:R-:W-:Y:S05]  /*a800*/  @!P0 NANOSLEEP.SYNCS 0x989680 ;  /* 0x009896800000895d */ /* 0x010fea0003900000 */
[----:B------:R-:W4:Y:S02]  /*a810*/  @!P0 SYNCS.PHASECHK.TRANS64 P0, [R0+URZ+0xd0], R3 ;  /* 0x0000d003000085a7 */ /* 0x000f2400080010ff */
[----:B----4-:R-:W-:Y:S05]  /*a820*/  @!P0 BRA `(.L_x_85) ;  /* 0xfffffffc00f08947 */ /* 0x010fea000383ffff */
[----:B------:R-:W-:Y:S05]  /*a830*/  BRA `(.L_x_169) ;  /* 0xffffffa4000c7947 */ /* 0x000fea000383ffff */
.L_x_95:
[----:B-1----:R1:W3:Y:S02]  /*a840*/  SYNCS.PHASECHK.TRANS64.TRYWAIT P1, [R3+URZ+0x90], R0 ;  /* 0x00009000030075a7 */ /* 0x0022e400080211ff */
[----:B---3--:R-:W-:Y:S05]  /*a850*/  @!P1 NANOSLEEP.SYNCS 0x989680 ;  /* 0x009896800000995d */ /* 0x008fea0003900000 */
[----:B------:R-:W3:Y:S02]  /*a860*/  @!P1 SYNCS.PHASECHK.TRANS64 P1, [R3+URZ+0x90], R0 ;  /* 0x00009000030095a7 */ /* 0x000ee400080210ff */
[----:B---3--:R-:W-:Y:S05]  /*a870*/  @!P1 BRA `(.L_x_95) ;  /* 0xfffffffc00f09947 */ /* 0x008fea000383ffff */
[----:B------:R-:W-:Y:S05]  /*a880*/  BRA `(.L_x_94) ;  /* 0xffffffb000287947 */ /* 0x000fea000383ffff */
.L_x_97:
[----:B-1----:R1:W4:Y:S02]  /*a890*/  SYNCS.PHASECHK.TRANS64.TRYWAIT P0, [R112+URZ+0xf0], R5 ;  /* 0x0000f005700075a7 */ /* 0x00232400080011ff */
[----:B----4-:R-:W-:Y:S05]  /*a8a0*/  @!P0 NANOSLEEP.SYNCS 0x989680 ;  /* 0x009896800000895d */ /* 0x010fea0003900000 */
[----:B------:R-:W4:Y:S02]  /*a8b0*/  @!P0 SYNCS.PHASECHK.TRANS64 P0, [R112+URZ+0xf0], R5 ;  /* 0x0000f005700085a7 */ /* 0x000f2400080010ff */
[----:B----4-:R-:W-:Y:S05]  /*a8c0*/  @!P0 BRA `(.L_x_97) ;  /* 0xfffffffc00f08947 */ /* 0x010fea000383ffff */
[----:B------:R-:W-:Y:S05]  /*a8d0*/  BRA `(.L_x_96) ;  /* 0xffffffb000847947 */ /* 0x000fea000383ffff */
.L_x_107:
[----:B--2---:R2:W3:Y:S02]  /*a8e0*/  SYNCS.PHASECHK.TRANS64.TRYWAIT P0, [R6+URZ+0x90], R5 ;  /* 0x00009005060075a7 */ /* 0x0044e400080011ff */
[----:B---3--:R-:W-:Y:S05]  /*a8f0*/  @!P0 NANOSLEEP.SYNCS 0x989680 ;  /* 0x009896800000895d */ /* 0x008fea0003900000 */
[----:B------:R-:W3:Y:S02]  /*a900*/  @!P0 SYNCS.PHASECHK.TRANS64 P0, [R6+URZ+0x90], R5 ;  /* 0x00009005060085a7 */ /* 0x000ee400080010ff */
[----:B---3--:R-:W-:Y:S05]  /*a910*/  @!P0 BRA `(.L_x_107) ;  /* 0xfffffffc00f08947 */ /* 0x008fea000383ffff */
[----:B------:R-:W-:Y:S05]  /*a920*/  BRA `(.L_x_106) ;  /* 0xffffffc400ac7947 */ /* 0x000fea000383ffff */
.L_x_117:
[----:B-1----:R1:W2:Y:S02]  /*a930*/  SYNCS.PHASECHK.TRANS64.TRYWAIT P0, [R3+URZ+0x90], R8 ;  /* 0x00009008030075a7 */ /* 0x0022a400080011ff */
[----:B--2---:R-:W-:Y:S05]  /*a940*/  @!P0 NANOSLEEP.SYNCS 0x989680 ;  /* 0x009896800000895d */ /* 0x004fea0003900000 */
[----:B------:R-:W2:Y:S02]  /*a950*/  @!P0 SYNCS.PHASECHK.TRANS64 P0, [R3+URZ+0x90], R8 ;  /* 0x00009008030085a7 */ /* 0x000ea400080010ff */
[----:B--2---:R-:W-:Y:S05]  /*a960*/  @!P0 BRA `(.L_x_117) ;  /* 0xfffffffc00f08947 */ /* 0x004fea000383ffff */
[----:B------:R-:W-:Y:S05]  /*a970*/  BRA `(.L_x_116) ;  /* 0xffffffdc003c7947 */ /* 0x000fea000383ffff */
        .weak           $__internal_0_$__cuda_sm10x_tcgen05_guardrail_trap_col_being_dealloced_not_returned_by_alloc
        .type           $__internal_0_$__cuda_sm10x_tcgen05_guardrail_trap_col_being_dealloced_not_returned_by_alloc,@function
        .size           $__internal_0_$__cuda_sm10x_tcgen05_guardrail_trap_col_being_dealloced_not_returned_by_alloc,($__internal_1_$__cuda_sm10x_tcgen05_guardrail_trap_phase_invalid_during_alloc - $__internal_0_$__cuda_sm10x_tcgen05_guardrail_trap_col_being_dealloced_not_returned_by_alloc)
$__internal_0_$__cuda_sm10x_tcgen05_guardrail_trap_col_being_dealloced_not_returned_by_alloc:
[----:B------:R-:W-:Y:S05]  /*a980*/  BPT.TRAP 0x1 ;  /* 0x000000040000795c */ /* 0x000fea0000300000 */
[----:B------:R-:W-:-:S04]  /*a990*/  HFMA2 R3, -RZ, RZ, 0, 0 ;  /* 0x00000000ff037431 */ /* 0x000fc800000001ff */
[----:B------:R-:W-:Y:S05]  /*a9a0*/  RET.REL.NODEC R2 `(_ZN7cutlass13device_kernelINS_4gemm6kernel13GemmUniversalIN4cute5tupleIJiiiiEEENS1_10collective13CollectiveMmaINS1_35MainloopSm100TmaUmmaWarpSpecializedILi9ELi2ELi2ENS5_IJNS4_1CILi1EEESB_SB_EEEEENS5_IJNSA_ILi128EEENSA_ILi192EEENSA_ILi64EEEEEEaNS5_IJlSB_lEEEaSI_NS4_8TiledMMAINS4_8MMA_AtomIJNS4_15SM100_MMA_S8_SSIaaiLi128ELi192ELNS4_4UMMA5MajorE0ELSN_0ELNSM_8SaturateE0EEEEEENS4_6LayoutISC_NS5_IJNSA_ILi0EEESS_SS_EEEEENS5_IJNS4_10UnderscoreESV_SV_EEEEENS4_13SM90_TMA_LOADENS4_14ComposedLayoutINS4_7SwizzleILi2ELi4ELi3EEENS4_18smem_ptr_flag_bitsILi8EEENSR_INS5_IJNSA_ILi8EEESG_EEENS5_IJSG_SB_EEEEEEEvNS4_8identityESY_S18_vS19_EENS_8epilogue10collective18CollectiveEpilogueINS1B_23Sm100TmaWarpSpecializedILi3ELi2ELi64ELb0ELb0EEEJSH_NS5_IJNSR_ISE_SB_EENSR_ISG_SB_EEEEEaSI_aSI_NS1B_6fusion15FusionCallbacksIS1F_NS1J_17LinearCombinationIaiaiLNS_15FloatRoundStyleE2EEESH_S1I_JEEENS4_5SM1004TMEM4LOAD26SM100_TMEM_LOAD_32dp32b64xESY_S18_NS4_39AutoVectorizingCopyWithAssumedAlignmentILi128EEENS4_14SM90_TMA_STOREES18_S1U_S1U_EEEvvEEEEvNT_6ParamsE) ;  /* 0xffffff5402947950 */ /* 0x000fea0003c3ffff */
        .weak           $__internal_1_$__cuda_sm10x_tcgen05_guardrail_trap_phase_invalid_during_alloc
        .type           $__internal_1_$__cuda_sm10x_tcgen05_guardrail_trap_phase_invalid_during_alloc,@function
        .size           $__internal_1_$__cuda_sm10x_tcgen05_guardrail_trap_phase_invalid_during_alloc,($__internal_2_$__cuda_sm10x_tcgen05_guardrail_trap_unallocated_columns_being_dealloced - $__internal_1_$__cuda_sm10x_tcgen05_guardrail_trap_phase_invalid_during_alloc)
$__internal_1_$__cuda_sm10x_tcgen05_guardrail_trap_phase_invalid_during_alloc:
[----:B------:R-:W-:Y:S05]  /*a9b0*/  BPT.TRAP 0x1 ;  /* 0x000000040000795c */ /* 0x000fea0000300000 */
[----:B------:R-:W-:-:S04]  /*a9c0*/  MOV R3, 0x0 ;  /* 0x0000000000037802 */ /* 0x000fc80000000f00 */
[----:B------:R-:W-:Y:S05]  /*a9d0*/  RET.REL.NODEC R2 `(_ZN7cutlass13device_kernelINS_4gemm6kernel13GemmUniversalIN4cute5tupleIJiiiiEEENS1_10collective13CollectiveMmaINS1_35MainloopSm100TmaUmmaWarpSpecializedILi9ELi2ELi2ENS5_IJNS4_1CILi1EEESB_SB_EEEEENS5_IJNSA_ILi128EEENSA_ILi192EEENSA_ILi64EEEEEEaNS5_IJlSB_lEEEaSI_NS4_8TiledMMAINS4_8MMA_AtomIJNS4_15SM100_MMA_S8_SSIaaiLi128ELi192ELNS4_4UMMA5MajorE0ELSN_0ELNSM_8SaturateE0EEEEEENS4_6LayoutISC_NS5_IJNSA_ILi0EEESS_SS_EEEEENS5_IJNS4_10UnderscoreESV_SV_EEEEENS4_13SM90_TMA_LOADENS4_14ComposedLayoutINS4_7SwizzleILi2ELi4ELi3EEENS4_18smem_ptr_flag_bitsILi8EEENSR_INS5_IJNSA_ILi8EEESG_EEENS5_IJSG_SB_EEEEEEEvNS4_8identityESY_S18_vS19_EENS_8epilogue10collective18CollectiveEpilogueINS1B_23Sm100TmaWarpSpecializedILi3ELi2ELi64ELb0ELb0EEEJSH_NS5_IJNSR_ISE_SB_EENSR_ISG_SB_EEEEEaSI_aSI_NS1B_6fusion15FusionCallbacksIS1F_NS1J_17LinearCombinationIaiaiLNS_15FloatRoundStyleE2EEESH_S1I_JEEENS4_5SM1004TMEM4LOAD26SM100_TMEM_LOAD_32dp32b64xESY_S18_NS4_39AutoVectorizingCopyWithAssumedAlignmentILi128EEENS4_14SM90_TMA_STOREES18_S1U_S1U_EEEvvEEEEvNT_6ParamsE) ;  /* 0xffffff5402887950 */ /* 0x000fea0003c3ffff */
        .weak           $__internal_2_$__cuda_sm10x_tcgen05_guardrail_trap_unallocated_columns_being_dealloced
        .type           $__internal_2_$__cuda_sm10x_tcgen05_guardrail_trap_unallocated_columns_being_dealloced,@function
        .size           $__internal_2_$__cuda_sm10x_tcgen05_guardrail_trap_unallocated_columns_being_dealloced,(.L_x_171 - $__internal_2_$__cuda_sm10x_tcgen05_guardrail_trap_unallocated_columns_being_dealloced)
$__internal_2_$__cuda_sm10x_tcgen05_guardrail_trap_unallocated_columns_being_dealloced:
[----:B------:R-:W-:Y:S05]  /*a9e0*/  BPT.TRAP 0x1 ;  /* 0x000000040000795c */ /* 0x000fea0000300000 */
[----:B------:R-:W-:-:S04]  /*a9f0*/  HFMA2 R3, -RZ, RZ, 0, 0 ;  /* 0x00000000ff037431 */ /* 0x000fc800000001ff */
[----:B------:R-:W-:Y:S05]  /*aa00*/  RET.REL.NODEC R2 `(_ZN7cutlass13device_kernelINS_4gemm6kernel13GemmUniversalIN4cute5tupleIJiiiiEEENS1_10collective13CollectiveMmaINS1_35MainloopSm100TmaUmmaWarpSpecializedILi9ELi2ELi2ENS5_IJNS4_1CILi1EEESB_SB_EEEEENS5_IJNSA_ILi128EEENSA_ILi192EEENSA_ILi64EEEEEEaNS5_IJlSB_lEEEaSI_NS4_8TiledMMAINS4_8MMA_AtomIJNS4_15SM100_MMA_S8_SSIaaiLi128ELi192ELNS4_4UMMA5MajorE0ELSN_0ELNSM_8SaturateE0EEEEEENS4_6LayoutISC_NS5_IJNSA_ILi0EEESS_SS_EEEEENS5_IJNS4_10UnderscoreESV_SV_EEEEENS4_13SM90_TMA_LOADENS4_14ComposedLayoutINS4_7SwizzleILi2ELi4ELi3EEENS4_18smem_ptr_flag_bitsILi8EEENSR_INS5_IJNSA_ILi8EEESG_EEENS5_IJSG_SB_EEEEEEEvNS4_8identityESY_S18_vS19_EENS_8epilogue10collective18CollectiveEpilogueINS1B_23Sm100TmaWarpSpecializedILi3ELi2ELi64ELb0ELb0EEEJSH_NS5_IJNSR_ISE_SB_EENSR_ISG_SB_EEEEEaSI_aSI_NS1B_6fusion15FusionCallbacksIS1F_NS1J_17LinearCombinationIaiaiLNS_15FloatRoundStyleE2EEESH_S1I_JEEENS4_5SM1004TMEM4LOAD26SM100_TMEM_LOAD_32dp32b64xESY_S18_NS4_39AutoVectorizingCopyWithAssumedAlignmentILi128EEENS4_14SM90_TMA_STOREES18_S1U_S1U_EEEvvEEEEvNT_6ParamsE) ;  /* 0xffffff54027c7950 */ /* 0x000fea0003c3ffff */
.L_x_170:
[----:B------:R-:W-:-:S00]  /*aa10*/  BRA `(.L_x_170) ;  /* 0xfffffffc00fc7947 */ /* 0x000fc0000383ffff */
[----:B------:R-:W-:-:S00]  /*aa20*/  NOP ;  /* 0x0000000000007918 */ /* 0x000fc00000000000 */
        /* <DEDUP_REMOVED lines=13> */
.L_x_171:


//--------------------- .nv.global.init           --------------------------
	.section	.nv.global.init,"aw",@progbits
.nv.global.init:
	.type		$str$27,@object
	.size		$str$27,($str$28 - $str$27)
$str$27:
        /*0000*/ 	.byte	0x28, 0x61, 0x64, 0x64, 0x72, 0x65, 0x73, 0x73, 0x20, 0x26, 0x20, 0x6d, 0x61, 0x73, 0x6b, 0x29
        /*0010*/ 	.byte	0x20, 0x3d, 0x3d, 0x20, 0x30, 0x00
	.type		$str$28,@object
	.size		$str$28,($str$26 - $str$28)
$str$28:
        /*0016*/ 	.byte	0x2f, 0x74, 0x6d, 0x70, 0x2f, 0x63, 0x75, 0x74, 0x6c, 0x61, 0x73, 0x73, 0x5f, 0x73, 0x77, 0x65
        /*0026*/ 	.byte	0x65, 0x70, 0x5f, 0x73, 0x72, 0x63, 0x2f, 0x69, 0x6e, 0x63, 0x6c, 0x75, 0x64, 0x65, 0x2f, 0x63
        /*0036*/ 	.byte	0x75, 0x74, 0x65, 0x2f, 0x70, 0x6f, 0x69, 0x6e, 0x74, 0x65, 0x72, 0x5f, 0x66, 0x6c, 0x61, 0x67
        /*0046*/ 	.byte	0x67, 0x65, 0x64, 0x2e, 0x68, 0x70, 0x70, 0x00
	.type		$str$26,@object
	.size		$str$26,($str$25 - $str$26)
$str$26:
        /*004e*/ 	.byte	0x2f, 0x74, 0x6d, 0x70, 0x2f, 0x63, 0x75, 0x74, 0x6c, 0x61, 0x73, 0x73, 0x5f, 0x73, 0x77, 0x65
        /*005e*/ 	.byte	0x65, 0x70, 0x5f, 0x73, 0x72, 0x63, 0x2f, 0x69, 0x6e, 0x63, 0x6c, 0x75, 0x64, 0x65, 0x2f, 0x63
        /*006e*/ 	.byte	0x75, 0x74, 0x65, 0x2f, 0x61, 0x74, 0x6f, 0x6d, 0x2f, 0x63, 0x6f, 0x70, 0x79, 0x5f, 0x74, 0x72
        /*007e*/ 	.byte	0x61, 0x69, 0x74, 0x73, 0x5f, 0x73, 0x6d, 0x31, 0x30, 0x30, 0x2e, 0x68, 0x70, 0x70, 0x00
	.type		$str$25,@object
	.size		$str$25,(__unnamed_1 - $str$25)
$str$25:
        /*008d*/ 	.byte	0x28, 0x28, 0x75, 0x69, 0x6e, 0x74, 0x33, 0x32, 0x5f, 0x74, 0x28, 0x74, 0x68, 0x72, 0x65, 0x61
        /*009d*/ 	.byte	0x64, 0x49, 0x64, 0x78, 0x2e, 0x78, 0x29, 0x20, 0x2f, 0x20, 0x33, 0x32, 0x29, 0x20, 0x25, 0x20
        /*00ad*/ 	.byte	0x34, 0x29, 0x20, 0x3d, 0x3d, 0x20, 0x28, 0x28, 0x28, 0x74, 0x6d, 0x65, 0x6d, 0x5f, 0x61, 0x64
        /*00bd*/ 	.byte	0x64, 0x72, 0x20, 0x3e, 0x3e, 0x20, 0x31, 0x36, 0x29, 0x20, 0x2f, 0x20, 0x33, 0x32, 0x29, 0x20
        /*00cd*/ 	.byte	0x25, 0x20, 0x34, 0x29, 0x00
	.type		__unnamed_1,@object
	.size		__unnamed_1,(__unnamed_2 - __unnamed_1)
__unnamed_1:
        /*00d2*/ 	.byte	0x61, 0x75, 0x74, 0x6f, 0x20, 0x63, 0x75, 0x74, 0x65, 0x3a, 0x3a, 0x61, 0x73, 0x5f, 0x70, 0x6f
        /* <DEDUP_REMOVED lines=24> */
        /*0262*/ 	.byte	0x5d, 0x00
	.type		__unnamed_2,@object
	.size		__unnamed_2,(__unnamed_3 - __unnamed_2)
__unnamed_2:
        /* <DEDUP_REMOVED lines=26> */
	.type		__unnamed_3,@object
	.size		__unnamed_3,(.L_3 - __unnamed_3)
__unnamed_3:
        /* <DEDUP_REMOVED lines=42> */
        /*0696*/ 	.byte	0x43, 0x3c, 0x30, 0x3e, 0x3e, 0x3e, 0x3e, 0x5d, 0x00
.L_3:


//--------------------- .nv.shared._ZN7cutlass13device_kernelINS_4gemm6kernel13GemmUniversalIN4cute5tupleIJiiiiEEENS1_10collective13CollectiveMmaINS1_35MainloopSm100TmaUmmaWarpSpecializedILi9ELi2ELi2ENS5_IJNS4_1CILi1EEESB_SB_EEEEENS5_IJNSA_ILi128EEENSA_ILi192EEENSA_ILi64EEEEEEaNS5_IJlSB_lEEEaSI_NS4_8TiledMMAINS4_8MMA_AtomIJNS4_15SM100_MMA_S8_SSIaaiLi128ELi192ELNS4_4UMMA5MajorE0ELSN_0ELNSM_8SaturateE0EEEEEENS4_6LayoutISC_NS5_IJNSA_ILi0EEESS_SS_EEEEENS5_IJNS4_10UnderscoreESV_SV_EEEEENS4_13SM90_TMA_LOADENS4_14ComposedLayoutINS4_7SwizzleILi2ELi4ELi3EEENS4_18smem_ptr_flag_bitsILi8EEENSR_INS5_IJNSA_ILi8EEESG_EEENS5_IJSG_SB_EEEEEEEvNS4_8identityESY_S18_vS19_EENS_8epilogue10collective18CollectiveEpilogueINS1B_23Sm100TmaWarpSpecializedILi3ELi2ELi64ELb0ELb0EEEJSH_NS5_IJNSR_ISE_SB_EENSR_ISG_SB_EEEEEaSI_aSI_NS1B_6fusion15FusionCallbacksIS1F_NS1J_17LinearCombinationIaiaiLNS_15FloatRoundStyleE2EEESH_S1I_JEEENS4_5SM1004TMEM4LOAD26SM100_TMEM_LOAD_32dp32b64xESY_S18_NS4_39AutoVectorizingCopyWithAssumedAlignmentILi128EEENS4_14SM90_TMA_STOREES18_S1U_S1U_EEEvvEEEEvNT_6ParamsE --------------------------
	.section	.nv.shared._ZN7cutlass13device_kernelINS_4gemm6kernel13GemmUniversalIN4cute5tupleIJiiiiEEENS1_10collective13CollectiveMmaINS1_35MainloopSm100TmaUmmaWarpSpecializedILi9ELi2ELi2ENS5_IJNS4_1CILi1EEESB_SB_EEEEENS5_IJNSA_ILi128EEENSA_ILi192EEENSA_ILi64EEEEEEaNS5_IJlSB_lEEEaSI_NS4_8TiledMMAINS4_8MMA_AtomIJNS4_15SM100_MMA_S8_SSIaaiLi128ELi192ELNS4_4UMMA5MajorE0ELSN_0ELNSM_8SaturateE0EEEEEENS4_6LayoutISC_NS5_IJNSA_ILi0EEESS_SS_EEEEENS5_IJNS4_10UnderscoreESV_SV_EEEEENS4_13SM90_TMA_LOADENS4_14ComposedLayoutINS4_7SwizzleILi2ELi4ELi3EEENS4_18smem_ptr_flag_bitsILi8EEENSR_INS5_IJNSA_ILi8EEESG_EEENS5_IJSG_SB_EEEEEEEvNS4_8identityESY_S18_vS19_EENS_8epilogue10collective18CollectiveEpilogueINS1B_23Sm100TmaWarpSpecializedILi3ELi2ELi64ELb0ELb0EEEJSH_NS5_IJNSR_ISE_SB_EENSR_ISG_SB_EEEEEaSI_aSI_NS1B_6fusion15FusionCallbacksIS1F_NS1J_17LinearCombinationIaiaiLNS_15FloatRoundStyleE2EEESH_S1I_JEEENS4_5SM1004TMEM4LOAD26SM100_TMEM_LOAD_32dp32b64xESY_S18_NS4_39AutoVectorizingCopyWithAssumedAlignmentILi128EEENS4_14SM90_TMA_STOREES18_S1U_S1U_EEEvvEEEEvNT_6ParamsE,"aw",@nobits
	.sectionflags	@""
	.align	16
	.zero		1024


//--------------------- .nv.shared.reserved.0     --------------------------
	.section	.nv.shared.reserved.0,"aw",@nobits
	.weak		__nv_reservedSMEM_offset_0_alias
	.size		__nv_reservedSMEM_offset_0_alias, 0, 64
	.other		__nv_reservedSMEM_offset_0_alias,@"STO_CUDA_RESERVED_SHARED STV_DEFAULT"
__nv_reservedSMEM_offset_0_alias:
	.zero		0
.nv.shared.reserved.0:
	.zero		64
	.weak		__nv_reservedSMEM_tcgen05_partition
	.type		__nv_reservedSMEM_tcgen05_partition,@object
	.size		__nv_reservedSMEM_tcgen05_partition,(.L_0 - __nv_reservedSMEM_tcgen05_partition)
__nv_reservedSMEM_tcgen05_partition:
	.zero		32
.L_0:


//--------------------- .nv.global                --------------------------
	.section	.nv.global,"aw",@nobits
.nv.global:
	.type		_ZN40_INTERNAL_100511c4_4_k_cu_959b3613_251414cute1_E,@object
	.size		_ZN40_INTERNAL_100511c4_4_k_cu_959b3613_251414cute1_E,(_ZN40_INTERNAL_100511c4_4_k_cu_959b3613_251414cuda3std3__45__cpo6cbeginE - _ZN40_INTERNAL_100511c4_4_k_cu_959b3613_251414cute1_E)
_ZN40_INTERNAL_100511c4_4_k_cu_959b3613_251414cute1_E:
	.zero		1
	.type		_ZN40_INTERNAL_100511c4_4_k_cu_959b3613_251414cuda3std3__45__cpo6cbeginE,@object
	.size		_ZN40_INTERNAL_100511c4_4_k_cu_959b3613_251414cuda3std3__45__cpo6cbeginE,(_ZN40_INTERNAL_100511c4_4_k_cu_959b3613_251414cuda3std3__48in_placeE - _ZN40_INTERNAL_100511c4_4_k_cu_959b3613_251414cuda3std3__45__cpo6cbeginE)
_ZN40_INTERNAL_100511c4_4_k_cu_959b3613_251414cuda3std3__45__cpo6cbeginE:
	.zero		1
	.type		_ZN40_INTERNAL_100511c4_4_k_cu_959b3613_251414cuda3std3__48in_placeE,@object
	.size		_ZN40_INTERNAL_100511c4_4_k_cu_959b3613_251414cuda3std3__48in_placeE,(_ZN40_INTERNAL_100511c4_4_k_cu_959b3613_251414cuda3std6ranges3__45__cpo9iter_moveE - _ZN40_INTERNAL_100511c4_4_k_cu_959b3613_251414cuda3std3__48in_placeE)
_ZN40_INTERNAL_100511c4_4_k_cu_959b3613_251414cuda3std3__48in_placeE:
	.zero		1
	.type		_ZN40_INTERNAL_100511c4_4_k_cu_959b3613_251414cuda3std6ranges3__45__cpo9iter_moveE,@object
	.size		_ZN40_INTERNAL_100511c4_4_k_cu_959b3613_251414cuda3std6ranges3__45__cpo9iter_moveE,(_ZN40_INTERNAL_100511c4_4_k_cu_959b3613_251414cuda3std3__45__cpo5beginE - _ZN40_INTERNAL_100511c4_4_k_cu_959b3613_251414cuda3std6ranges3__45__cpo9iter_moveE)
_ZN40_INTERNAL_100511c4_4_k_cu_959b3613_251414cuda3std6ranges3__45__cpo9iter_moveE:
	.zero		1
	.type		_ZN40_INTERNAL_100511c4_4_k_cu_959b3613_251414cuda3std3__45__cpo5beginE,@object
	.size		_ZN40_INTERNAL_100511c4_4_k_cu_959b3613_251414cuda3std3__45__cpo5beginE,(_ZN40_INTERNAL_100511c4_4_k_cu_959b3613_251414cuda3std3__442_GLOBAL__N__100511c4_4_k_cu_959b3613_251416ignoreE - _ZN40_INTERNAL_100511c4_4_k_cu_959b3613_251414cuda3std3__45__cpo5beginE)
_ZN40_INTERNAL_100511c4_4_k_cu_959b3613_251414cuda3std3__45__cpo5beginE:
	.zero		1
	.type		_ZN40_INTERNAL_100511c4_4_k_cu_959b3613_251414cuda3std3__442_GLOBAL__N__100511c4_4_k_cu_959b3613_251416ignoreE,@object
	.size		_ZN40_INTERNAL_100511c4_4_k_cu_959b3613_251414cuda3std3__442_GLOBAL__N__100511c4_4_k_cu_959b3613_251416ignoreE,(_ZN40_INTERNAL_100511c4_4_k_cu_959b3613_251414cute7productE - _ZN40_INTERNAL_100511c4_4_k_cu_959b3613_251414cuda3std3__442_GLOBAL__N__100511c4_4_k_cu_959b3613_251416ignoreE)
_ZN40_INTERNAL_100511c4_4_k_cu_959b3613_251414cuda3std3__442_GLOBAL__N__100511c4_4_k_cu_959b3613_251416ignoreE:
	.zero		1
	.type		_ZN40_INTERNAL_100511c4_4_k_cu_959b3613_251414cute7productE,@object
	.size		_ZN40_INTERNAL_100511c4_4_k_cu_959b3613_251414cute7productE,(_ZN40_INTERNAL_100511c4_4_k_cu_959b3613_251414cuda3std3__45__cpo3endE - _ZN40_INTERNAL_100511c4_4_k_cu_959b3613_251414cute7productE)
_ZN40_INTERNAL_100511c4_4_k_cu_959b3613_251414cute7productE:
	.zero		1
	.type		_ZN40_INTERNAL_100511c4_4_k_cu_959b3613_251414cuda3std3__45__cpo3endE,@object
	.size		_ZN40_INTERNAL_100511c4_4_k_cu_959b3613_251414cuda3std3__45__cpo3endE,(_ZN40_INTERNAL_100511c4_4_k_cu_959b3613_251414cuda3std3__419piecewise_constructE - _ZN40_INTERNAL_100511c4_4_k_cu_959b3613_251414cuda3std3__45__cpo3endE)
_ZN40_INTERNAL_100511c4_4_k_cu_959b3613_251414cuda3std3__45__cpo3endE:
	.zero		1
	.type		_ZN40_INTERNAL_100511c4_4_k_cu_959b3613_251414cuda3std3__419piecewise_constructE,@object
	.size		_ZN40_INTERNAL_100511c4_4_k_cu_959b3613_251414cuda3std3__419piecewise_constructE,(_ZN40_INTERNAL_100511c4_4_k_cu_959b3613_251414cuda3std3__45__cpo4cendE - _ZN40_INTERNAL_100511c4_4_k_cu_959b3613_251414cuda3std3__419piecewise_constructE)
_ZN40_INTERNAL_100511c4_4_k_cu_959b3613_251414cuda3std3__419piecewise_constructE:
	.zero		1
	.type		_ZN40_INTERNAL_100511c4_4_k_cu_959b3613_251414cuda3std3__45__cpo4cendE,@object
	.size		_ZN40_INTERNAL_100511c4_4_k_cu_959b3613_251414cuda3std3__45__cpo4cendE,(_ZN40_INTERNAL_100511c4_4_k_cu_959b3613_251414cuda3std6ranges3__45__cpo4swapE - _ZN40_INTERNAL_100511c4_4_k_cu_959b3613_251414cuda3std3__45__cpo4cendE)
_ZN40_INTERNAL_100511c4_4_k_cu_959b3613_251414cuda3std3__45__cpo4cendE:
	.zero		1
	.type		_ZN40_INTERNAL_100511c4_4_k_cu_959b3613_251414cuda3std6ranges3__45__cpo4swapE,@object
	.size		_ZN40_INTERNAL_100511c4_4_k_cu_959b3613_251414cuda3std6ranges3__45__cpo4swapE,(.L_11 - _ZN40_INTERNAL_100511c4_4_k_cu_959b3613_251414cuda3std6ranges3__45__cpo4swapE)
_ZN40_INTERNAL_100511c4_4_k_cu_959b3613_251414cuda3std6ranges3__45__cpo4swapE:
	.zero		1
.L_11:


//--------------------- .nv.constant0._ZN7cutlass13device_kernelINS_4gemm6kernel13GemmUniversalIN4cute5tupleIJiiiiEEENS1_10collective13CollectiveMmaINS1_35MainloopSm100TmaUmmaWarpSpecializedILi9ELi2ELi2ENS5_IJNS4_1CILi1EEESB_SB_EEEEENS5_IJNSA_ILi128EEENSA_ILi192EEENSA_ILi64EEEEEEaNS5_IJlSB_lEEEaSI_NS4_8TiledMMAINS4_8MMA_AtomIJNS4_15SM100_MMA_S8_SSIaaiLi128ELi192ELNS4_4UMMA5MajorE0ELSN_0ELNSM_8SaturateE0EEEEEENS4_6LayoutISC_NS5_IJNSA_ILi0EEESS_SS_EEEEENS5_IJNS4_10UnderscoreESV_SV_EEEEENS4_13SM90_TMA_LOADENS4_14ComposedLayoutINS4_7SwizzleILi2ELi4ELi3EEENS4_18smem_ptr_flag_bitsILi8EEENSR_INS5_IJNSA_ILi8EEESG_EEENS5_IJSG_SB_EEEEEEEvNS4_8identityESY_S18_vS19_EENS_8epilogue10collective18CollectiveEpilogueINS1B_23Sm100TmaWarpSpecializedILi3ELi2ELi64ELb0ELb0EEEJSH_NS5_IJNSR_ISE_SB_EENSR_ISG_SB_EEEEEaSI_aSI_NS1B_6fusion15FusionCallbacksIS1F_NS1J_17LinearCombinationIaiaiLNS_15FloatRoundStyleE2EEESH_S1I_JEEENS4_5SM1004TMEM4LOAD26SM100_TMEM_LOAD_32dp32b64xESY_S18_NS4_39AutoVectorizingCopyWithAssumedAlignmentILi128EEENS4_14SM90_TMA_STOREES18_S1U_S1U_EEEvvEEEEvNT_6ParamsE --------------------------
	.section	.nv.constant0._ZN7cutlass13device_kernelINS_4gemm6kernel13GemmUniversalIN4cute5tupleIJiiiiEEENS1_10collective13CollectiveMmaINS1_35MainloopSm100TmaUmmaWarpSpecializedILi9ELi2ELi2ENS5_IJNS4_1CILi1EEESB_SB_EEEEENS5_IJNSA_ILi128EEENSA_ILi192EEENSA_ILi64EEEEEEaNS5_IJlSB_lEEEaSI_NS4_8TiledMMAINS4_8MMA_AtomIJNS4_15SM100_MMA_S8_SSIaaiLi128ELi192ELNS4_4UMMA5MajorE0ELSN_0ELNSM_8SaturateE0EEEEEENS4_6LayoutISC_NS5_IJNSA_ILi0EEESS_SS_EEEEENS5_IJNS4_10UnderscoreESV_SV_EEEEENS4_13SM90_TMA_LOADENS4_14ComposedLayoutINS4_7SwizzleILi2ELi4ELi3EEENS4_18smem_ptr_flag_bitsILi8EEENSR_INS5_IJNSA_ILi8EEESG_EEENS5_IJSG_SB_EEEEEEEvNS4_8identityESY_S18_vS19_EENS_8epilogue10collective18CollectiveEpilogueINS1B_23Sm100TmaWarpSpecializedILi3ELi2ELi64ELb0ELb0EEEJSH_NS5_IJNSR_ISE_SB_EENSR_ISG_SB_EEEEEaSI_aSI_NS1B_6fusion15FusionCallbacksIS1F_NS1J_17LinearCombinationIaiaiLNS_15FloatRoundStyleE2EEESH_S1I_JEEENS4_5SM1004TMEM4LOAD26SM100_TMEM_LOAD_32dp32b64xESY_S18_NS4_39AutoVectorizingCopyWithAssumedAlignmentILi128EEENS4_14SM90_TMA_STOREES18_S1U_S1U_EEEvvEEEEvNT_6ParamsE,"a",@progbits
	.sectionflags	@""
	.align	4
.nv.constant0._ZN7cutlass13device_kernelINS_4gemm6kernel13GemmUniversalIN4cute5tupleIJiiiiEEENS1_10collective13CollectiveMmaINS1_35MainloopSm100TmaUmmaWarpSpecializedILi9ELi2ELi2ENS5_IJNS4_1CILi1EEESB_SB_EEEEENS5_IJNSA_ILi128EEENSA_ILi192EEENSA_ILi64EEEEEEaNS5_IJlSB_lEEEaSI_NS4_8TiledMMAINS4_8MMA_AtomIJNS4_15SM100_MMA_S8_SSIaaiLi128ELi192ELNS4_4UMMA5MajorE0ELSN_0ELNSM_8SaturateE0EEEEEENS4_6LayoutISC_NS5_IJNSA_ILi0EEESS_SS_EEEEENS5_IJNS4_10UnderscoreESV_SV_EEEEENS4_13SM90_TMA_LOADENS4_14ComposedLayoutINS4_7SwizzleILi2ELi4ELi3EEENS4_18smem_ptr_flag_bitsILi8EEENSR_INS5_IJNSA_ILi8EEESG_EEENS5_IJSG_SB_EEEEEEEvNS4_8identityESY_S18_vS19_EENS_8epilogue10collective18CollectiveEpilogueINS1B_23Sm100TmaWarpSpecializedILi3ELi2ELi64ELb0ELb0EEEJSH_NS5_IJNSR_ISE_SB_EENSR_ISG_SB_EEEEEaSI_aSI_NS1B_6fusion15FusionCallbacksIS1F_NS1J_17LinearCombinationIaiaiLNS_15FloatRoundStyleE2EEESH_S1I_JEEENS4_5SM1004TMEM4LOAD26SM100_TMEM_LOAD_32dp32b64xESY_S18_NS4_39AutoVectorizingCopyWithAssumedAlignmentILi128EEENS4_14SM90_TMA_STOREES18_S1U_S1U_EEEvvEEEEvNT_6ParamsE:
	.zero		2944


//--------------------- SYMBOLS --------------------------

	.type		.nv.reservedSmem.offset0,@object
	.size		.nv.reservedSmem.offset0,0x4
	.type		.nv.reservedSmem.cap,@object
	.size		.nv.reservedSmem.cap,0x4
	.type		__assertfail,@function
